//
// Generated by NVIDIA NVVM Compiler
//
// Compiler Build ID: CL-36424714
// Cuda compilation tools, release 13.0, V13.0.88
// Based on NVVM 20.0.0
//

.version 9.0
.target sm_100
.address_size 64

	// .globl	_Z8mergeGPUPiS_S_ii
.global .align 4 .b8 precalc_xorwow_matrix[102400];
.global .align 4 .b8 precalc_xorwow_offset_matrix[102400];
.global .align 4 .b8 mrg32k3aM1[2304];
.global .align 4 .b8 mrg32k3aM2[2304];
.global .align 4 .b8 mrg32k3aM1SubSeq[2016];
.global .align 4 .b8 mrg32k3aM2SubSeq[2016];
.global .align 4 .b8 mrg32k3aM1Seq[2304];
.global .align 4 .b8 mrg32k3aM2Seq[2304];
.const .align 8 .b8 __cr_lgamma_table[72];
// _ZZ13mergeTiledGPUPiS_S_iiE6iBlock has been demoted
// _ZZ13mergeTiledGPUPiS_S_iiE10iNextBlock has been demoted
// _ZZ13mergeTiledGPUPiS_S_iiE3a_s has been demoted
// _ZZ13mergeTiledGPUPiS_S_iiE3b_s has been demoted
// _ZZ13mergeTiledGPUPiS_S_iiE3c_s has been demoted

.visible .entry _Z8mergeGPUPiS_S_ii(
	.param .u64 .ptr .align 1 _Z8mergeGPUPiS_S_ii_param_0,
	.param .u64 .ptr .align 1 _Z8mergeGPUPiS_S_ii_param_1,
	.param .u64 .ptr .align 1 _Z8mergeGPUPiS_S_ii_param_2,
	.param .u32 _Z8mergeGPUPiS_S_ii_param_3,
	.param .u32 _Z8mergeGPUPiS_S_ii_param_4
)
{
	.reg .pred 	%p<40>;
	.reg .b32 	%r<146>;
	.reg .b64 	%rd<84>;

	ld.param.u64 	%rd27, [_Z8mergeGPUPiS_S_ii_param_0];
	ld.param.u64 	%rd28, [_Z8mergeGPUPiS_S_ii_param_1];
	ld.param.u64 	%rd29, [_Z8mergeGPUPiS_S_ii_param_2];
	ld.param.u32 	%r60, [_Z8mergeGPUPiS_S_ii_param_3];
	ld.param.u32 	%r61, [_Z8mergeGPUPiS_S_ii_param_4];
	cvta.to.global.u64 	%rd1, %rd29;
	cvta.to.global.u64 	%rd2, %rd28;
	cvta.to.global.u64 	%rd3, %rd27;
	mov.u32 	%r62, %ctaid.x;
	mov.u32 	%r63, %ntid.x;
	mov.u32 	%r64, %tid.x;
	mad.lo.s32 	%r65, %r62, %r63, %r64;
	shl.b32 	%r1, %r65, 2;
	add.s32 	%r2, %r61, %r60;
	setp.ge.s32 	%p1, %r1, %r2;
	@%p1 bra 	$L__BB0_32;
	setp.gt.s32 	%p2, %r1, %r61;
	sub.s32 	%r66, %r1, %r61;
	selp.b32 	%r122, %r66, 0, %p2;
	min.s32 	%r118, %r1, %r60;
	setp.ge.s32 	%p3, %r122, %r118;
	@%p3 bra 	$L__BB0_8;
	mov.u32 	%r119, %r122;
$L__BB0_3:
	add.s32 	%r67, %r118, %r119;
	shr.u32 	%r68, %r67, 31;
	add.s32 	%r69, %r67, %r68;
	shr.s32 	%r122, %r69, 1;
	sub.s32 	%r8, %r1, %r122;
	setp.lt.s32 	%p4, %r67, 2;
	setp.ge.s32 	%p5, %r8, %r61;
	mul.wide.s32 	%rd30, %r122, 4;
	add.s64 	%rd4, %rd3, %rd30;
	or.pred  	%p6, %p4, %p5;
	@%p6 bra 	$L__BB0_5;
	ld.global.u32 	%r71, [%rd4+-4];
	mul.wide.s32 	%rd31, %r8, 4;
	add.s64 	%rd32, %rd2, %rd31;
	ld.global.u32 	%r72, [%rd32];
	setp.gt.s32 	%p7, %r71, %r72;
	mov.u32 	%r121, %r122;
	@%p7 bra 	$L__BB0_7;
$L__BB0_5:
	setp.lt.s32 	%p8, %r8, 1;
	setp.ge.s32 	%p9, %r122, %r60;
	or.pred  	%p10, %p9, %p8;
	@%p10 bra 	$L__BB0_8;
	add.s32 	%r73, %r8, -1;
	mul.wide.u32 	%rd33, %r73, 4;
	add.s64 	%rd34, %rd2, %rd33;
	ld.global.u32 	%r74, [%rd34];
	ld.global.u32 	%r75, [%rd4];
	setp.le.s32 	%p11, %r74, %r75;
	mov.u32 	%r119, %r122;
	mov.u32 	%r121, %r118;
	@%p11 bra 	$L__BB0_8;
$L__BB0_7:
	setp.lt.s32 	%p12, %r119, %r121;
	mov.u32 	%r118, %r121;
	mov.u32 	%r122, %r119;
	@%p12 bra 	$L__BB0_3;
$L__BB0_8:
	add.s32 	%r76, %r1, 4;
	min.s32 	%r12, %r76, %r2;
	setp.gt.s32 	%p13, %r12, %r61;
	sub.s32 	%r77, %r12, %r61;
	selp.b32 	%r127, %r77, 0, %p13;
	min.s32 	%r123, %r12, %r60;
	setp.ge.s32 	%p14, %r127, %r123;
	@%p14 bra 	$L__BB0_15;
	mov.u32 	%r124, %r127;
$L__BB0_10:
	add.s32 	%r78, %r123, %r124;
	shr.u32 	%r79, %r78, 31;
	add.s32 	%r80, %r78, %r79;
	shr.s32 	%r127, %r80, 1;
	sub.s32 	%r18, %r12, %r127;
	setp.lt.s32 	%p15, %r78, 2;
	setp.ge.s32 	%p16, %r18, %r61;
	mul.wide.s32 	%rd35, %r127, 4;
	add.s64 	%rd5, %rd3, %rd35;
	or.pred  	%p17, %p15, %p16;
	@%p17 bra 	$L__BB0_12;
	ld.global.u32 	%r82, [%rd5+-4];
	mul.wide.s32 	%rd36, %r18, 4;
	add.s64 	%rd37, %rd2, %rd36;
	ld.global.u32 	%r83, [%rd37];
	setp.gt.s32 	%p18, %r82, %r83;
	mov.u32 	%r126, %r127;
	@%p18 bra 	$L__BB0_14;
$L__BB0_12:
	setp.lt.s32 	%p19, %r18, 1;
	setp.ge.s32 	%p20, %r127, %r60;
	or.pred  	%p21, %p20, %p19;
	@%p21 bra 	$L__BB0_15;
	add.s32 	%r84, %r18, -1;
	mul.wide.u32 	%rd38, %r84, 4;
	add.s64 	%rd39, %rd2, %rd38;
	ld.global.u32 	%r85, [%rd39];
	ld.global.u32 	%r86, [%rd5];
	setp.le.s32 	%p22, %r85, %r86;
	mov.u32 	%r124, %r127;
	mov.u32 	%r126, %r123;
	@%p22 bra 	$L__BB0_15;
$L__BB0_14:
	setp.lt.s32 	%p23, %r124, %r126;
	mov.u32 	%r123, %r126;
	mov.u32 	%r127, %r124;
	@%p23 bra 	$L__BB0_10;
$L__BB0_15:
	sub.s32 	%r22, %r1, %r122;
	sub.s32 	%r23, %r127, %r122;
	add.s32 	%r88, %r22, %r127;
	sub.s32 	%r24, %r12, %r88;
	min.s32 	%r89, %r23, %r24;
	setp.lt.s32 	%p24, %r89, 1;
	mov.b32 	%r138, 0;
	mov.u32 	%r137, %r138;
	mov.u32 	%r139, %r138;
	@%p24 bra 	$L__BB0_18;
	mul.wide.s32 	%rd40, %r1, 4;
	add.s64 	%rd6, %rd1, %rd40;
	mul.wide.s32 	%rd41, %r22, 4;
	add.s64 	%rd7, %rd2, %rd41;
	mul.wide.s32 	%rd42, %r122, 4;
	add.s64 	%rd8, %rd3, %rd42;
	mov.b32 	%r139, 0;
	mov.u32 	%r137, %r139;
	mov.u32 	%r138, %r139;
$L__BB0_17:
	mul.wide.u32 	%rd43, %r138, 4;
	add.s64 	%rd44, %rd8, %rd43;
	ld.global.u32 	%r91, [%rd44];
	mul.wide.u32 	%rd45, %r137, 4;
	add.s64 	%rd46, %rd7, %rd45;
	ld.global.u32 	%r93, [%rd46];
	setp.gt.s32 	%p25, %r91, %r93;
	setp.le.s32 	%p26, %r91, %r93;
	selp.u32 	%r95, 1, 0, %p26;
	add.s32 	%r138, %r138, %r95;
	selp.u32 	%r96, 1, 0, %p25;
	add.s32 	%r137, %r137, %r96;
	min.s32 	%r97, %r91, %r93;
	mul.wide.u32 	%rd47, %r139, 4;
	add.s64 	%rd48, %rd6, %rd47;
	st.global.u32 	[%rd48], %r97;
	add.s32 	%r139, %r139, 1;
	setp.lt.s32 	%p27, %r138, %r23;
	setp.lt.s32 	%p28, %r137, %r24;
	and.pred  	%p29, %p27, %p28;
	@%p29 bra 	$L__BB0_17;
$L__BB0_18:
	setp.ge.s32 	%p30, %r137, %r24;
	@%p30 bra 	$L__BB0_25;
	add.s32 	%r28, %r122, %r12;
	add.s32 	%r99, %r127, %r137;
	sub.s32 	%r100, %r28, %r99;
	and.b32  	%r29, %r100, 3;
	setp.eq.s32 	%p31, %r29, 0;
	mov.u32 	%r134, %r137;
	@%p31 bra 	$L__BB0_22;
	mul.wide.s32 	%rd49, %r1, 4;
	mul.wide.u32 	%rd50, %r139, 4;
	add.s64 	%rd51, %rd49, %rd50;
	add.s64 	%rd79, %rd1, %rd51;
	mul.wide.s32 	%rd52, %r122, 4;
	sub.s64 	%rd53, %rd49, %rd52;
	add.s64 	%rd10, %rd2, %rd53;
	neg.s32 	%r131, %r29;
	add.s32 	%r139, %r139, %r29;
	mov.u32 	%r134, %r137;
$L__BB0_21:
	.pragma "nounroll";
	mul.wide.s32 	%rd54, %r134, 4;
	add.s64 	%rd55, %rd10, %rd54;
	add.s32 	%r134, %r134, 1;
	ld.global.u32 	%r101, [%rd55];
	st.global.u32 	[%rd79], %r101;
	add.s64 	%rd79, %rd79, 4;
	add.s32 	%r131, %r131, 1;
	setp.ne.s32 	%p32, %r131, 0;
	@%p32 bra 	$L__BB0_21;
$L__BB0_22:
	sub.s32 	%r102, %r127, %r28;
	add.s32 	%r103, %r137, %r1;
	add.s32 	%r104, %r102, %r103;
	setp.gt.u32 	%p33, %r104, -4;
	@%p33 bra 	$L__BB0_25;
	mul.wide.s32 	%rd56, %r1, 4;
	mul.wide.s32 	%rd57, %r122, 4;
	sub.s64 	%rd58, %rd56, %rd57;
	add.s64 	%rd59, %rd58, %rd2;
	add.s64 	%rd13, %rd59, 8;
	mul.wide.u32 	%rd60, %r139, 4;
	add.s64 	%rd61, %rd56, %rd60;
	add.s64 	%rd62, %rd61, %rd1;
	add.s64 	%rd82, %rd62, 8;
$L__BB0_24:
	mul.wide.s32 	%rd63, %r134, 4;
	add.s64 	%rd64, %rd13, %rd63;
	ld.global.u32 	%r105, [%rd64+-8];
	st.global.u32 	[%rd82+-8], %r105;
	ld.global.u32 	%r106, [%rd64+-4];
	st.global.u32 	[%rd82+-4], %r106;
	ld.global.u32 	%r107, [%rd64];
	st.global.u32 	[%rd82], %r107;
	add.s32 	%r134, %r134, 4;
	ld.global.u32 	%r108, [%rd64+4];
	add.s32 	%r139, %r139, 4;
	st.global.u32 	[%rd82+4], %r108;
	add.s64 	%rd82, %rd82, 16;
	setp.lt.s32 	%p34, %r134, %r24;
	@%p34 bra 	$L__BB0_24;
$L__BB0_25:
	setp.ge.s32 	%p35, %r138, %r23;
	@%p35 bra 	$L__BB0_32;
	add.s32 	%r109, %r122, %r138;
	sub.s32 	%r110, %r127, %r109;
	and.b32  	%r46, %r110, 3;
	setp.eq.s32 	%p36, %r46, 0;
	mov.u32 	%r145, %r138;
	@%p36 bra 	$L__BB0_29;
	mul.wide.s32 	%rd65, %r1, 4;
	mul.wide.u32 	%rd66, %r139, 4;
	add.s64 	%rd67, %rd65, %rd66;
	add.s64 	%rd81, %rd1, %rd67;
	mul.wide.s32 	%rd68, %r122, 4;
	mul.wide.u32 	%rd69, %r138, 4;
	add.s64 	%rd70, %rd68, %rd69;
	add.s64 	%rd80, %rd3, %rd70;
	neg.s32 	%r140, %r46;
	add.s32 	%r139, %r139, %r46;
	add.s32 	%r145, %r138, %r46;
$L__BB0_28:
	.pragma "nounroll";
	ld.global.u32 	%r111, [%rd80];
	st.global.u32 	[%rd81], %r111;
	add.s64 	%rd81, %rd81, 4;
	add.s64 	%rd80, %rd80, 4;
	add.s32 	%r140, %r140, 1;
	setp.ne.s32 	%p37, %r140, 0;
	@%p37 bra 	$L__BB0_28;
$L__BB0_29:
	sub.s32 	%r112, %r122, %r127;
	add.s32 	%r113, %r112, %r138;
	setp.gt.u32 	%p38, %r113, -4;
	@%p38 bra 	$L__BB0_32;
	mul.wide.s32 	%rd71, %r122, 4;
	add.s64 	%rd72, %rd71, %rd3;
	add.s64 	%rd21, %rd72, 8;
	mul.wide.s32 	%rd73, %r1, 4;
	mul.wide.u32 	%rd74, %r139, 4;
	add.s64 	%rd75, %rd73, %rd74;
	add.s64 	%rd76, %rd75, %rd1;
	add.s64 	%rd83, %rd76, 8;
$L__BB0_31:
	mul.wide.s32 	%rd77, %r145, 4;
	add.s64 	%rd78, %rd21, %rd77;
	ld.global.u32 	%r114, [%rd78+-8];
	st.global.u32 	[%rd83+-8], %r114;
	ld.global.u32 	%r115, [%rd78+-4];
	st.global.u32 	[%rd83+-4], %r115;
	ld.global.u32 	%r116, [%rd78];
	st.global.u32 	[%rd83], %r116;
	add.s32 	%r145, %r145, 4;
	ld.global.u32 	%r117, [%rd78+4];
	st.global.u32 	[%rd83+4], %r117;
	add.s64 	%rd83, %rd83, 16;
	setp.lt.s32 	%p39, %r145, %r23;
	@%p39 bra 	$L__BB0_31;
$L__BB0_32:
	ret;

}
	// .globl	_Z13mergeTiledGPUPiS_S_ii
.visible .entry _Z13mergeTiledGPUPiS_S_ii(
	.param .u64 .ptr .align 1 _Z13mergeTiledGPUPiS_S_ii_param_0,
	.param .u64 .ptr .align 1 _Z13mergeTiledGPUPiS_S_ii_param_1,
	.param .u64 .ptr .align 1 _Z13mergeTiledGPUPiS_S_ii_param_2,
	.param .u32 _Z13mergeTiledGPUPiS_S_ii_param_3,
	.param .u32 _Z13mergeTiledGPUPiS_S_ii_param_4
)
{
	.reg .pred 	%p<71>;
	.reg .b32 	%r<324>;
	.reg .b64 	%rd<25>;
	// demoted variable
	.shared .align 4 .u32 _ZZ13mergeTiledGPUPiS_S_iiE6iBlock;
	// demoted variable
	.shared .align 4 .u32 _ZZ13mergeTiledGPUPiS_S_iiE10iNextBlock;
	// demoted variable
	.shared .align 4 .b8 _ZZ13mergeTiledGPUPiS_S_iiE3a_s[8192];
	// demoted variable
	.shared .align 4 .b8 _ZZ13mergeTiledGPUPiS_S_iiE3b_s[8192];
	// demoted variable
	.shared .align 4 .b8 _ZZ13mergeTiledGPUPiS_S_iiE3c_s[8192];
	ld.param.u64 	%rd7, [_Z13mergeTiledGPUPiS_S_ii_param_0];
	ld.param.u64 	%rd8, [_Z13mergeTiledGPUPiS_S_ii_param_1];
	ld.param.u64 	%rd6, [_Z13mergeTiledGPUPiS_S_ii_param_2];
	ld.param.u32 	%r123, [_Z13mergeTiledGPUPiS_S_ii_param_3];
	ld.param.u32 	%r124, [_Z13mergeTiledGPUPiS_S_ii_param_4];
	cvta.to.global.u64 	%rd1, %rd8;
	cvta.to.global.u64 	%rd2, %rd7;
	mov.u32 	%r125, %ctaid.x;
	shl.b32 	%r1, %r125, 11;
	mov.u32 	%r126, %nctaid.x;
	add.s32 	%r127, %r126, -1;
	setp.lt.u32 	%p1, %r125, %r127;
	add.s32 	%r128, %r1, 2048;
	add.s32 	%r129, %r124, %r123;
	selp.b32 	%r2, %r128, %r129, %p1;
	mov.u32 	%r323, %tid.x;
	setp.ne.s32 	%p2, %r323, 0;
	@%p2 bra 	$L__BB1_9;
	setp.gt.s32 	%p3, %r1, %r124;
	sub.s32 	%r130, %r1, %r124;
	selp.b32 	%r280, %r130, 0, %p3;
	min.s32 	%r276, %r1, %r123;
	setp.ge.s32 	%p4, %r280, %r276;
	@%p4 bra 	$L__BB1_8;
	mov.u32 	%r277, %r280;
$L__BB1_3:
	add.s32 	%r131, %r276, %r277;
	shr.u32 	%r132, %r131, 31;
	add.s32 	%r133, %r131, %r132;
	shr.s32 	%r280, %r133, 1;
	sub.s32 	%r9, %r1, %r280;
	setp.lt.s32 	%p5, %r131, 2;
	setp.ge.s32 	%p6, %r9, %r124;
	mul.wide.s32 	%rd9, %r280, 4;
	add.s64 	%rd3, %rd2, %rd9;
	or.pred  	%p7, %p5, %p6;
	@%p7 bra 	$L__BB1_5;
	ld.global.u32 	%r135, [%rd3+-4];
	mul.wide.s32 	%rd10, %r9, 4;
	add.s64 	%rd11, %rd1, %rd10;
	ld.global.u32 	%r136, [%rd11];
	setp.gt.s32 	%p8, %r135, %r136;
	mov.u32 	%r279, %r280;
	@%p8 bra 	$L__BB1_7;
$L__BB1_5:
	setp.lt.s32 	%p9, %r9, 1;
	setp.ge.s32 	%p10, %r280, %r123;
	or.pred  	%p11, %p10, %p9;
	@%p11 bra 	$L__BB1_8;
	add.s32 	%r137, %r9, -1;
	mul.wide.u32 	%rd12, %r137, 4;
	add.s64 	%rd13, %rd1, %rd12;
	ld.global.u32 	%r138, [%rd13];
	ld.global.u32 	%r139, [%rd3];
	setp.le.s32 	%p12, %r138, %r139;
	mov.u32 	%r277, %r280;
	mov.u32 	%r279, %r276;
	@%p12 bra 	$L__BB1_8;
$L__BB1_7:
	setp.lt.s32 	%p13, %r277, %r279;
	mov.u32 	%r276, %r279;
	mov.u32 	%r280, %r277;
	@%p13 bra 	$L__BB1_3;
$L__BB1_8:
	st.shared.u32 	[_ZZ13mergeTiledGPUPiS_S_iiE6iBlock], %r280;
$L__BB1_9:
	mov.u32 	%r13, %ntid.x;
	add.s32 	%r140, %r13, -1;
	setp.ne.s32 	%p14, %r323, %r140;
	@%p14 bra 	$L__BB1_18;
	setp.gt.s32 	%p15, %r2, %r124;
	sub.s32 	%r141, %r2, %r124;
	selp.b32 	%r285, %r141, 0, %p15;
	min.s32 	%r281, %r2, %r123;
	setp.ge.s32 	%p16, %r285, %r281;
	@%p16 bra 	$L__BB1_17;
	mov.u32 	%r282, %r285;
$L__BB1_12:
	add.s32 	%r142, %r281, %r282;
	shr.u32 	%r143, %r142, 31;
	add.s32 	%r144, %r142, %r143;
	shr.s32 	%r285, %r144, 1;
	sub.s32 	%r19, %r2, %r285;
	setp.lt.s32 	%p17, %r142, 2;
	setp.ge.s32 	%p18, %r19, %r124;
	mul.wide.s32 	%rd14, %r285, 4;
	add.s64 	%rd4, %rd2, %rd14;
	or.pred  	%p19, %p17, %p18;
	@%p19 bra 	$L__BB1_14;
	ld.global.u32 	%r146, [%rd4+-4];
	mul.wide.s32 	%rd15, %r19, 4;
	add.s64 	%rd16, %rd1, %rd15;
	ld.global.u32 	%r147, [%rd16];
	setp.gt.s32 	%p20, %r146, %r147;
	mov.u32 	%r284, %r285;
	@%p20 bra 	$L__BB1_16;
$L__BB1_14:
	setp.lt.s32 	%p21, %r19, 1;
	setp.ge.s32 	%p22, %r285, %r123;
	or.pred  	%p23, %p22, %p21;
	@%p23 bra 	$L__BB1_17;
	add.s32 	%r148, %r19, -1;
	mul.wide.u32 	%rd17, %r148, 4;
	add.s64 	%rd18, %rd1, %rd17;
	ld.global.u32 	%r149, [%rd18];
	ld.global.u32 	%r150, [%rd4];
	setp.le.s32 	%p24, %r149, %r150;
	mov.u32 	%r282, %r285;
	mov.u32 	%r284, %r281;
	@%p24 bra 	$L__BB1_17;
$L__BB1_16:
	setp.lt.s32 	%p25, %r282, %r284;
	mov.u32 	%r281, %r284;
	mov.u32 	%r285, %r282;
	@%p25 bra 	$L__BB1_12;
$L__BB1_17:
	st.shared.u32 	[_ZZ13mergeTiledGPUPiS_S_iiE10iNextBlock], %r285;
$L__BB1_18:
	bar.sync 	0;
	ld.shared.u32 	%r23, [_ZZ13mergeTiledGPUPiS_S_iiE6iBlock];
	sub.s32 	%r24, %r1, %r23;
	ld.shared.u32 	%r25, [_ZZ13mergeTiledGPUPiS_S_iiE10iNextBlock];
	sub.s32 	%r26, %r25, %r23;
	setp.ge.s32 	%p26, %r323, %r26;
	@%p26 bra 	$L__BB1_21;
	mov.u32 	%r286, %r323;
$L__BB1_20:
	add.s32 	%r151, %r23, %r286;
	mul.wide.s32 	%rd19, %r151, 4;
	add.s64 	%rd20, %rd2, %rd19;
	ld.global.u32 	%r152, [%rd20];
	shl.b32 	%r153, %r286, 2;
	mov.u32 	%r154, _ZZ13mergeTiledGPUPiS_S_iiE3a_s;
	add.s32 	%r155, %r154, %r153;
	st.shared.u32 	[%r155], %r152;
	add.s32 	%r286, %r286, %r13;
	setp.lt.s32 	%p27, %r286, %r26;
	@%p27 bra 	$L__BB1_20;
$L__BB1_21:
	add.s32 	%r156, %r24, %r25;
	sub.s32 	%r29, %r2, %r156;
	setp.ge.s32 	%p28, %r323, %r29;
	@%p28 bra 	$L__BB1_24;
	mov.u32 	%r160, _ZZ13mergeTiledGPUPiS_S_iiE3b_s;
	mov.u32 	%r287, %r323;
$L__BB1_23:
	add.s32 	%r157, %r287, %r24;
	mul.wide.s32 	%rd21, %r157, 4;
	add.s64 	%rd22, %rd1, %rd21;
	ld.global.u32 	%r158, [%rd22];
	shl.b32 	%r159, %r287, 2;
	add.s32 	%r161, %r160, %r159;
	st.shared.u32 	[%r161], %r158;
	add.s32 	%r287, %r287, %r13;
	setp.lt.s32 	%p29, %r287, %r29;
	@%p29 bra 	$L__BB1_23;
$L__BB1_24:
	bar.sync 	0;
	shl.b32 	%r32, %r323, 2;
	add.s32 	%r33, %r29, %r26;
	setp.ge.s32 	%p30, %r32, %r33;
	@%p30 bra 	$L__BB1_56;
	setp.gt.s32 	%p31, %r32, %r29;
	sub.s32 	%r162, %r32, %r29;
	selp.b32 	%r292, %r162, 0, %p31;
	min.s32 	%r288, %r32, %r26;
	setp.ge.s32 	%p32, %r292, %r288;
	@%p32 bra 	$L__BB1_32;
	mov.u32 	%r168, _ZZ13mergeTiledGPUPiS_S_iiE3a_s;
	mov.u32 	%r289, %r292;
$L__BB1_27:
	add.s32 	%r163, %r288, %r289;
	shr.u32 	%r164, %r163, 31;
	add.s32 	%r165, %r163, %r164;
	shr.s32 	%r292, %r165, 1;
	sub.s32 	%r166, %r32, %r292;
	setp.lt.s32 	%p33, %r163, 2;
	setp.ge.s32 	%p34, %r166, %r29;
	shl.b32 	%r167, %r292, 2;
	add.s32 	%r40, %r168, %r167;
	shl.b32 	%r169, %r166, 2;
	mov.u32 	%r170, _ZZ13mergeTiledGPUPiS_S_iiE3b_s;
	add.s32 	%r41, %r170, %r169;
	or.pred  	%p35, %p33, %p34;
	@%p35 bra 	$L__BB1_29;
	ld.shared.u32 	%r171, [%r40+-4];
	ld.shared.u32 	%r172, [%r41];
	setp.gt.s32 	%p36, %r171, %r172;
	mov.u32 	%r291, %r292;
	@%p36 bra 	$L__BB1_31;
$L__BB1_29:
	setp.lt.s32 	%p37, %r166, 1;
	setp.ge.s32 	%p38, %r292, %r26;
	or.pred  	%p39, %p38, %p37;
	@%p39 bra 	$L__BB1_32;
	ld.shared.u32 	%r173, [%r41+-4];
	ld.shared.u32 	%r174, [%r40];
	setp.le.s32 	%p40, %r173, %r174;
	mov.u32 	%r289, %r292;
	mov.u32 	%r291, %r288;
	@%p40 bra 	$L__BB1_32;
$L__BB1_31:
	setp.lt.s32 	%p41, %r289, %r291;
	mov.u32 	%r288, %r291;
	mov.u32 	%r292, %r289;
	@%p41 bra 	$L__BB1_27;
$L__BB1_32:
	add.s32 	%r175, %r32, 4;
	min.s32 	%r45, %r175, %r33;
	setp.gt.s32 	%p42, %r45, %r29;
	sub.s32 	%r176, %r45, %r29;
	selp.b32 	%r297, %r176, 0, %p42;
	min.s32 	%r293, %r45, %r26;
	setp.ge.s32 	%p43, %r297, %r293;
	@%p43 bra 	$L__BB1_39;
	mov.u32 	%r294, %r297;
$L__BB1_34:
	add.s32 	%r177, %r293, %r294;
	shr.u32 	%r178, %r177, 31;
	add.s32 	%r179, %r177, %r178;
	shr.s32 	%r297, %r179, 1;
	sub.s32 	%r51, %r45, %r297;
	setp.lt.s32 	%p44, %r177, 2;
	setp.ge.s32 	%p45, %r51, %r29;
	shl.b32 	%r181, %r297, 2;
	mov.u32 	%r182, _ZZ13mergeTiledGPUPiS_S_iiE3a_s;
	add.s32 	%r52, %r182, %r181;
	shl.b32 	%r183, %r51, 2;
	mov.u32 	%r184, _ZZ13mergeTiledGPUPiS_S_iiE3b_s;
	add.s32 	%r53, %r184, %r183;
	or.pred  	%p46, %p44, %p45;
	@%p46 bra 	$L__BB1_36;
	ld.shared.u32 	%r185, [%r52+-4];
	ld.shared.u32 	%r186, [%r53];
	setp.gt.s32 	%p47, %r185, %r186;
	mov.u32 	%r296, %r297;
	@%p47 bra 	$L__BB1_38;
$L__BB1_36:
	setp.lt.s32 	%p48, %r51, 1;
	setp.ge.s32 	%p49, %r297, %r26;
	or.pred  	%p50, %p49, %p48;
	@%p50 bra 	$L__BB1_39;
	ld.shared.u32 	%r187, [%r53+-4];
	ld.shared.u32 	%r188, [%r52];
	setp.le.s32 	%p51, %r187, %r188;
	mov.u32 	%r294, %r297;
	mov.u32 	%r296, %r293;
	@%p51 bra 	$L__BB1_39;
$L__BB1_38:
	setp.lt.s32 	%p52, %r294, %r296;
	mov.u32 	%r293, %r296;
	mov.u32 	%r297, %r294;
	@%p52 bra 	$L__BB1_34;
$L__BB1_39:
	sub.s32 	%r57, %r32, %r292;
	sub.s32 	%r58, %r297, %r292;
	add.s32 	%r191, %r57, %r297;
	sub.s32 	%r59, %r45, %r191;
	min.s32 	%r192, %r58, %r59;
	setp.lt.s32 	%p53, %r192, 1;
	mov.b32 	%r309, 0;
	mov.u32 	%r308, %r309;
	mov.u32 	%r310, %r309;
	@%p53 bra 	$L__BB1_42;
	shl.b32 	%r194, %r32, 2;
	mov.u32 	%r195, _ZZ13mergeTiledGPUPiS_S_iiE3c_s;
	add.s32 	%r60, %r195, %r194;
	shl.b32 	%r196, %r57, 2;
	mov.u32 	%r197, _ZZ13mergeTiledGPUPiS_S_iiE3b_s;
	add.s32 	%r61, %r197, %r196;
	shl.b32 	%r198, %r292, 2;
	mov.u32 	%r199, _ZZ13mergeTiledGPUPiS_S_iiE3a_s;
	add.s32 	%r62, %r199, %r198;
	mov.b32 	%r310, 0;
	mov.u32 	%r308, %r310;
	mov.u32 	%r309, %r310;
$L__BB1_41:
	shl.b32 	%r200, %r309, 2;
	add.s32 	%r201, %r62, %r200;
	ld.shared.u32 	%r202, [%r201];
	shl.b32 	%r204, %r308, 2;
	add.s32 	%r205, %r61, %r204;
	ld.shared.u32 	%r206, [%r205];
	setp.gt.s32 	%p54, %r202, %r206;
	setp.le.s32 	%p55, %r202, %r206;
	selp.u32 	%r208, 1, 0, %p55;
	add.s32 	%r309, %r309, %r208;
	selp.u32 	%r209, 1, 0, %p54;
	add.s32 	%r308, %r308, %r209;
	min.s32 	%r210, %r202, %r206;
	shl.b32 	%r211, %r310, 2;
	add.s32 	%r212, %r60, %r211;
	st.shared.u32 	[%r212], %r210;
	add.s32 	%r310, %r310, 1;
	setp.lt.s32 	%p56, %r309, %r58;
	setp.lt.s32 	%p57, %r308, %r59;
	and.pred  	%p58, %p56, %p57;
	@%p58 bra 	$L__BB1_41;
$L__BB1_42:
	setp.ge.s32 	%p59, %r308, %r59;
	@%p59 bra 	$L__BB1_49;
	add.s32 	%r66, %r292, %r45;
	add.s32 	%r214, %r297, %r308;
	sub.s32 	%r215, %r66, %r214;
	and.b32  	%r67, %r215, 3;
	setp.eq.s32 	%p60, %r67, 0;
	mov.u32 	%r319, %r308;
	@%p60 bra 	$L__BB1_46;
	shl.b32 	%r216, %r323, 4;
	shl.b32 	%r217, %r310, 2;
	add.s32 	%r218, %r216, %r217;
	mov.u32 	%r219, _ZZ13mergeTiledGPUPiS_S_iiE3c_s;
	add.s32 	%r303, %r219, %r218;
	shl.b32 	%r220, %r308, 2;
	add.s32 	%r221, %r216, %r220;
	shl.b32 	%r222, %r292, 2;
	sub.s32 	%r223, %r221, %r222;
	mov.u32 	%r224, _ZZ13mergeTiledGPUPiS_S_iiE3b_s;
	add.s32 	%r302, %r224, %r223;
	neg.s32 	%r301, %r67;
	add.s32 	%r310, %r310, %r67;
	add.s32 	%r319, %r308, %r67;
$L__BB1_45:
	.pragma "nounroll";
	ld.shared.u32 	%r225, [%r302];
	st.shared.u32 	[%r303], %r225;
	add.s32 	%r303, %r303, 4;
	add.s32 	%r302, %r302, 4;
	add.s32 	%r301, %r301, 1;
	setp.ne.s32 	%p61, %r301, 0;
	@%p61 bra 	$L__BB1_45;
$L__BB1_46:
	sub.s32 	%r226, %r297, %r66;
	add.s32 	%r227, %r308, %r32;
	add.s32 	%r228, %r226, %r227;
	setp.gt.u32 	%p62, %r228, -4;
	@%p62 bra 	$L__BB1_49;
	shl.b32 	%r229, %r323, 4;
	shl.b32 	%r230, %r319, 2;
	add.s32 	%r231, %r229, %r230;
	shl.b32 	%r232, %r292, 2;
	sub.s32 	%r233, %r231, %r232;
	mov.u32 	%r234, _ZZ13mergeTiledGPUPiS_S_iiE3b_s;
	add.s32 	%r235, %r233, %r234;
	add.s32 	%r317, %r235, 8;
	shl.b32 	%r236, %r310, 2;
	add.s32 	%r237, %r229, %r236;
	mov.u32 	%r238, _ZZ13mergeTiledGPUPiS_S_iiE3c_s;
	add.s32 	%r239, %r237, %r238;
	add.s32 	%r316, %r239, 8;
$L__BB1_48:
	ld.shared.u32 	%r240, [%r317+-8];
	st.shared.u32 	[%r316+-8], %r240;
	ld.shared.u32 	%r241, [%r317+-4];
	st.shared.u32 	[%r316+-4], %r241;
	ld.shared.u32 	%r242, [%r317];
	st.shared.u32 	[%r316], %r242;
	add.s32 	%r319, %r319, 4;
	ld.shared.u32 	%r243, [%r317+4];
	add.s32 	%r310, %r310, 4;
	st.shared.u32 	[%r316+4], %r243;
	add.s32 	%r317, %r317, 16;
	add.s32 	%r316, %r316, 16;
	setp.lt.s32 	%p63, %r319, %r59;
	@%p63 bra 	$L__BB1_48;
$L__BB1_49:
	setp.ge.s32 	%p64, %r309, %r58;
	@%p64 bra 	$L__BB1_56;
	add.s32 	%r244, %r292, %r309;
	sub.s32 	%r245, %r297, %r244;
	and.b32  	%r91, %r245, 3;
	setp.eq.s32 	%p65, %r91, 0;
	mov.u32 	%r322, %r309;
	@%p65 bra 	$L__BB1_53;
	shl.b32 	%r246, %r323, 4;
	shl.b32 	%r247, %r310, 2;
	add.s32 	%r248, %r246, %r247;
	mov.u32 	%r249, _ZZ13mergeTiledGPUPiS_S_iiE3c_s;
	add.s32 	%r313, %r249, %r248;
	shl.b32 	%r250, %r292, 2;
	shl.b32 	%r251, %r309, 2;
	add.s32 	%r252, %r250, %r251;
	mov.u32 	%r253, _ZZ13mergeTiledGPUPiS_S_iiE3a_s;
	add.s32 	%r312, %r253, %r252;
	neg.s32 	%r311, %r91;
	add.s32 	%r310, %r310, %r91;
	add.s32 	%r322, %r309, %r91;
$L__BB1_52:
	.pragma "nounroll";
	ld.shared.u32 	%r254, [%r312];
	st.shared.u32 	[%r313], %r254;
	add.s32 	%r313, %r313, 4;
	add.s32 	%r312, %r312, 4;
	add.s32 	%r311, %r311, 1;
	setp.ne.s32 	%p66, %r311, 0;
	@%p66 bra 	$L__BB1_52;
$L__BB1_53:
	sub.s32 	%r255, %r292, %r297;
	add.s32 	%r256, %r255, %r309;
	setp.gt.u32 	%p67, %r256, -4;
	@%p67 bra 	$L__BB1_56;
	shl.b32 	%r257, %r292, 2;
	shl.b32 	%r258, %r322, 2;
	add.s32 	%r259, %r257, %r258;
	mov.u32 	%r260, _ZZ13mergeTiledGPUPiS_S_iiE3a_s;
	add.s32 	%r261, %r259, %r260;
	add.s32 	%r321, %r261, 8;
	shl.b32 	%r262, %r323, 4;
	shl.b32 	%r263, %r310, 2;
	add.s32 	%r264, %r262, %r263;
	mov.u32 	%r265, _ZZ13mergeTiledGPUPiS_S_iiE3c_s;
	add.s32 	%r266, %r264, %r265;
	add.s32 	%r320, %r266, 8;
$L__BB1_55:
	ld.shared.u32 	%r267, [%r321+-8];
	st.shared.u32 	[%r320+-8], %r267;
	ld.shared.u32 	%r268, [%r321+-4];
	st.shared.u32 	[%r320+-4], %r268;
	ld.shared.u32 	%r269, [%r321];
	st.shared.u32 	[%r320], %r269;
	add.s32 	%r322, %r322, 4;
	ld.shared.u32 	%r270, [%r321+4];
	st.shared.u32 	[%r320+4], %r270;
	add.s32 	%r321, %r321, 16;
	add.s32 	%r320, %r320, 16;
	setp.lt.s32 	%p68, %r322, %r58;
	@%p68 bra 	$L__BB1_55;
$L__BB1_56:
	bar.sync 	0;
	setp.ge.s32 	%p69, %r323, %r33;
	@%p69 bra 	$L__BB1_59;
	cvta.to.global.u64 	%rd5, %rd6;
	mov.u32 	%r272, _ZZ13mergeTiledGPUPiS_S_iiE3c_s;
$L__BB1_58:
	shl.b32 	%r271, %r323, 2;
	add.s32 	%r273, %r272, %r271;
	ld.shared.u32 	%r274, [%r273];
	add.s32 	%r275, %r1, %r323;
	mul.wide.s32 	%rd23, %r275, 4;
	add.s64 	%rd24, %rd5, %rd23;
	st.global.u32 	[%rd24], %r274;
	add.s32 	%r323, %r323, %r13;
	setp.lt.s32 	%p70, %r323, %r33;
	@%p70 bra 	$L__BB1_58;
$L__BB1_59:
	ret;

}


// ===== COMPILED SASS (sm_100) =====

	.target	sm_100

	.elftype	@"ET_EXEC"


//--------------------- .note.nv.tkinfo           --------------------------
	.section	.note.nv.tkinfo,"",@"SHT_NOTE"
	.sectionflags	@"SHF_NOTE_NV_TKINFO"
	.tkinfo
        /*0018*/ 	.word	0x00000002
        /*0030*/ 	.string	""
        /*0030*/ 	.string	"ptxas"
        /*0030*/ 	.string	"Cuda compilation tools, release 13.0, V13.0.88"
        /*0030*/ 	.string	"Build cuda_13.0.r13.0/compiler.36424714_0"
        /*0030*/ 	.string	"-arch sm_100 -m 64 "



//--------------------- .note.nv.cuinfo           --------------------------
	.section	.note.nv.cuinfo,"",@"SHT_NOTE"
	.sectionflags	@"SHF_NOTE_NV_CUINFO"
        /*0018*/ 	.short	0x0002
        /*001a*/ 	.short	0x0064
        /*001c*/ 	.short	0x0082
	.zero		2


//--------------------- .nv.info                  --------------------------
	.section	.nv.info,"",@"SHT_CUDA_INFO"
	.align	4


	//----- nvinfo : EIATTR_REGCOUNT
	.align		4
        /*0000*/ 	.byte	0x04, 0x2f
        /*0002*/ 	.short	(.L_10 - .L_9)
	.align		4
.L_9:
        /*0004*/ 	.word	index@(_Z8mergeGPUPiS_S_ii)
        /*0008*/ 	.word	0x00000020


	//----- nvinfo : EIATTR_FRAME_SIZE
	.align		4
.L_10:
        /*000c*/ 	.byte	0x04, 0x11
        /*000e*/ 	.short	(.L_12 - .L_11)
	.align		4
.L_11:
        /*0010*/ 	.word	index@(_Z8mergeGPUPiS_S_ii)
        /*0014*/ 	.word	0x00000000


	//----- nvinfo : EIATTR_REGCOUNT
	.align		4
.L_12:
        /*0018*/ 	.byte	0x04, 0x2f
        /*001a*/ 	.short	(.L_14 - .L_13)
	.align		4
.L_13:
        /*001c*/ 	.word	index@(_Z13mergeTiledGPUPiS_S_ii)
        /*0020*/ 	.word	0x0000001b


	//----- nvinfo : EIATTR_FRAME_SIZE
	.align		4
.L_14:
        /*0024*/ 	.byte	0x04, 0x11
        /*0026*/ 	.short	(.L_16 - .L_15)
	.align		4
.L_15:
        /*0028*/ 	.word	index@(_Z13mergeTiledGPUPiS_S_ii)
        /*002c*/ 	.word	0x00000000


	//----- nvinfo : EIATTR_MIN_STACK_SIZE
	.align		4
.L_16:
        /*0030*/ 	.byte	0x04, 0x12
        /*0032*/ 	.short	(.L_18 - .L_17)
	.align		4
.L_17:
        /*0034*/ 	.word	index@(_Z13mergeTiledGPUPiS_S_ii)
        /*0038*/ 	.word	0x00000000


	//----- nvinfo : EIATTR_MIN_STACK_SIZE
	.align		4
.L_18:
        /*003c*/ 	.byte	0x04, 0x12
        /*003e*/ 	.short	(.L_20 - .L_19)
	.align		4
.L_19:
        /*0040*/ 	.word	index@(_Z8mergeGPUPiS_S_ii)
        /*0044*/ 	.word	0x00000000
.L_20:


//--------------------- .nv.compat                --------------------------
	.section	.nv.compat,"",@"SHT_CUDA_COMPAT_INFO"
	.align	4
        /*0000*/ 	.byte	0x02, 0x09, 0x00, 0x00, 0x02, 0x02, 0x01, 0x00, 0x02, 0x05, 0x05, 0x00, 0x03, 0x07, 0x01, 0x01
        /*0010*/ 	.byte	0x02, 0x03, 0x00, 0x00, 0x02, 0x06, 0x01, 0x00, 0x04, 0x0b, 0x08, 0x00, 0x09, 0x00, 0x00, 0x00
        /*0020*/ 	.byte	0x00, 0x00, 0x00, 0x00


//--------------------- .nv.info._Z13mergeTiledGPUPiS_S_ii --------------------------
	.section	.nv.info._Z13mergeTiledGPUPiS_S_ii,"",@"SHT_CUDA_INFO"
	.sectionflags	@""
	.align	4


	//----- nvinfo : EIATTR_CUDA_API_VERSION
	.align		4
        /*0000*/ 	.byte	0x04, 0x37
        /*0002*/ 	.short	(.L_22 - .L_21)
.L_21:
        /*0004*/ 	.word	0x00000082


	//----- nvinfo : EIATTR_KPARAM_INFO
	.align		4
.L_22:
        /*0008*/ 	.byte	0x04, 0x17
        /*000a*/ 	.short	(.L_24 - .L_23)
.L_23:
        /*000c*/ 	.word	0x00000000
        /*0010*/ 	.short	0x0004
        /*0012*/ 	.short	0x001c
        /*0014*/ 	.byte	0x00, 0xf0, 0x11, 0x00


	//----- nvinfo : EIATTR_KPARAM_INFO
	.align		4
.L_24:
        /*0018*/ 	.byte	0x04, 0x17
        /*001a*/ 	.short	(.L_26 - .L_25)
.L_25:
        /*001c*/ 	.word	0x00000000
        /*0020*/ 	.short	0x0003
        /*0022*/ 	.short	0x0018
        /*0024*/ 	.byte	0x00, 0xf0, 0x11, 0x00


	//----- nvinfo : EIATTR_KPARAM_INFO
	.align		4
.L_26:
        /*0028*/ 	.byte	0x04, 0x17
        /*002a*/ 	.short	(.L_28 - .L_27)
.L_27:
        /*002c*/ 	.word	0x00000000
        /*0030*/ 	.short	0x0002
        /*0032*/ 	.short	0x0010
        /*0034*/ 	.byte	0x00, 0xf5, 0x21, 0x00


	//----- nvinfo : EIATTR_KPARAM_INFO
	.align		4
.L_28:
        /*0038*/ 	.byte	0x04, 0x17
        /*003a*/ 	.short	(.L_30 - .L_29)
.L_29:
        /*003c*/ 	.word	0x00000000
        /*0040*/ 	.short	0x0001
        /*0042*/ 	.short	0x0008
        /*0044*/ 	.byte	0x00, 0xf5, 0x21, 0x00


	//----- nvinfo : EIATTR_KPARAM_INFO
	.align		4
.L_30:
        /*0048*/ 	.byte	0x04, 0x17
        /*004a*/ 	.short	(.L_32 - .L_31)
.L_31:
        /*004c*/ 	.word	0x00000000
        /*0050*/ 	.short	0x0000
        /*0052*/ 	.short	0x0000
        /*0054*/ 	.byte	0x00, 0xf5, 0x21, 0x00


	//----- nvinfo : EIATTR_SPARSE_MMA_MASK
	.align		4
.L_32:
        /*0058*/ 	.byte	0x03, 0x50
        /*005a*/ 	.short	0x0000


	//----- nvinfo : EIATTR_MAXREG_COUNT
	.align		4
        /*005c*/ 	.byte	0x03, 0x1b
        /*005e*/ 	.short	0x00ff


	//----- nvinfo : EIATTR_NUM_BARRIERS
	.align		4
        /*0060*/ 	.byte	0x02, 0x4c
        /*0062*/ 	.byte	0x01
	.zero		1


	//----- nvinfo : EIATTR_MERCURY_ISA_VERSION
	.align		4
        /*0064*/ 	.byte	0x03, 0x5f
        /*0066*/ 	.short	0x0101


	//----- nvinfo : EIATTR_VRC_CTA_INIT_COUNT
	.align		4
        /*0068*/ 	.byte	0x02, 0x4a
	.zero		1
	.zero		1


	//----- nvinfo : EIATTR_EXIT_INSTR_OFFSETS
	.align		4
        /*006c*/ 	.byte	0x04, 0x1c
        /*006e*/ 	.short	(.L_34 - .L_33)


	//   ....[0]....
.L_33:
        /*0070*/ 	.word	0x00002290


	//   ....[1]....
        /*0074*/ 	.word	0x00002370


	//----- nvinfo : EIATTR_CRS_STACK_SIZE
	.align		4
.L_34:
        /*0078*/ 	.byte	0x04, 0x1e
        /*007a*/ 	.short	(.L_36 - .L_35)
.L_35:
        /*007c*/ 	.word	0x00000000


	//----- nvinfo : EIATTR_CBANK_PARAM_SIZE
	.align		4
.L_36:
        /*0080*/ 	.byte	0x03, 0x19
        /*0082*/ 	.short	0x0020


	//----- nvinfo : EIATTR_PARAM_CBANK
	.align		4
        /*0084*/ 	.byte	0x04, 0x0a
        /*0086*/ 	.short	(.L_38 - .L_37)
	.align		4
.L_37:
        /*0088*/ 	.word	index@(.nv.constant0._Z13mergeTiledGPUPiS_S_ii)
        /*008c*/ 	.short	0x0380
        /*008e*/ 	.short	0x0020


	//----- nvinfo : EIATTR_SW_WAR
	.align		4
.L_38:
        /*0090*/ 	.byte	0x04, 0x36
        /*0092*/ 	.short	(.L_40 - .L_39)
.L_39:
        /*0094*/ 	.word	0x00000008
.L_40:


//--------------------- .nv.info._Z8mergeGPUPiS_S_ii --------------------------
	.section	.nv.info._Z8mergeGPUPiS_S_ii,"",@"SHT_CUDA_INFO"
	.sectionflags	@""
	.align	4


	//----- nvinfo : EIATTR_CUDA_API_VERSION
	.align		4
        /*0000*/ 	.byte	0x04, 0x37
        /*0002*/ 	.short	(.L_42 - .L_41)
.L_41:
        /*0004*/ 	.word	0x00000082


	//----- nvinfo : EIATTR_KPARAM_INFO
	.align		4
.L_42:
        /*0008*/ 	.byte	0x04, 0x17
        /*000a*/ 	.short	(.L_44 - .L_43)
.L_43:
        /*000c*/ 	.word	0x00000000
        /*0010*/ 	.short	0x0004
        /*0012*/ 	.short	0x001c
        /*0014*/ 	.byte	0x00, 0xf0, 0x11, 0x00


	//----- nvinfo : EIATTR_KPARAM_INFO
	.align		4
.L_44:
        /*0018*/ 	.byte	0x04, 0x17
        /*001a*/ 	.short	(.L_46 - .L_45)
.L_45:
        /*001c*/ 	.word	0x00000000
        /*0020*/ 	.short	0x0003
        /*0022*/ 	.short	0x0018
        /*0024*/ 	.byte	0x00, 0xf0, 0x11, 0x00


	//----- nvinfo : EIATTR_KPARAM_INFO
	.align		4
.L_46:
        /*0028*/ 	.byte	0x04, 0x17
        /*002a*/ 	.short	(.L_48 - .L_47)
.L_47:
        /*002c*/ 	.word	0x00000000
        /*0030*/ 	.short	0x0002
        /*0032*/ 	.short	0x0010
        /*0034*/ 	.byte	0x00, 0xf5, 0x21, 0x00


	//----- nvinfo : EIATTR_KPARAM_INFO
	.align		4
.L_48:
        /*0038*/ 	.byte	0x04, 0x17
        /*003a*/ 	.short	(.L_50 - .L_49)
.L_49:
        /*003c*/ 	.word	0x00000000
        /*0040*/ 	.short	0x0001
        /*0042*/ 	.short	0x0008
        /*0044*/ 	.byte	0x00, 0xf5, 0x21, 0x00


	//----- nvinfo : EIATTR_KPARAM_INFO
	.align		4
.L_50:
        /*0048*/ 	.byte	0x04, 0x17
        /*004a*/ 	.short	(.L_52 - .L_51)
.L_51:
        /*004c*/ 	.word	0x00000000
        /*0050*/ 	.short	0x0000
        /*0052*/ 	.short	0x0000
        /*0054*/ 	.byte	0x00, 0xf5, 0x21, 0x00


	//----- nvinfo : EIATTR_SPARSE_MMA_MASK
	.align		4
.L_52:
        /*0058*/ 	.byte	0x03, 0x50
        /*005a*/ 	.short	0x0000


	//----- nvinfo : EIATTR_MAXREG_COUNT
	.align		4
        /*005c*/ 	.byte	0x03, 0x1b
        /*005e*/ 	.short	0x00ff


	//----- nvinfo : EIATTR_MERCURY_ISA_VERSION
	.align		4
        /*0060*/ 	.byte	0x03, 0x5f
        /*0062*/ 	.short	0x0101


	//----- nvinfo : EIATTR_VRC_CTA_INIT_COUNT
	.align		4
        /*0064*/ 	.byte	0x02, 0x4a
	.zero		1
	.zero		1


	//----- nvinfo : EIATTR_EXIT_INSTR_OFFSETS
	.align		4
        /*0068*/ 	.byte	0x04, 0x1c
        /*006a*/ 	.short	(.L_54 - .L_53)


	//   ....[0]....
.L_53:
        /*006c*/ 	.word	0x000000a0


	//   ....[1]....
        /*0070*/ 	.word	0x00001240


	//   ....[2]....
        /*0074*/ 	.word	0x00001460


	//   ....[3]....
        /*0078*/ 	.word	0x00001a60


	//   ....[4]....
        /*007c*/ 	.word	0x00001b00


	//----- nvinfo : EIATTR_CRS_STACK_SIZE
	.align		4
.L_54:
        /*0080*/ 	.byte	0x04, 0x1e
        /*0082*/ 	.short	(.L_56 - .L_55)
.L_55:
        /*0084*/ 	.word	0x00000000


	//----- nvinfo : EIATTR_CBANK_PARAM_SIZE
	.align		4
.L_56:
        /*0088*/ 	.byte	0x03, 0x19
        /*008a*/ 	.short	0x0020


	//----- nvinfo : EIATTR_PARAM_CBANK
	.align		4
        /*008c*/ 	.byte	0x04, 0x0a
        /*008e*/ 	.short	(.L_58 - .L_57)
	.align		4
.L_57:
        /*0090*/ 	.word	index@(.nv.constant0._Z8mergeGPUPiS_S_ii)
        /*0094*/ 	.short	0x0380
        /*0096*/ 	.short	0x0020


	//----- nvinfo : EIATTR_SW_WAR
	.align		4
.L_58:
        /*0098*/ 	.byte	0x04, 0x36
        /*009a*/ 	.short	(.L_60 - .L_59)
.L_59:
        /*009c*/ 	.word	0x00000008
.L_60:


//--------------------- .nv.callgraph             --------------------------
	.section	.nv.callgraph,"",@"SHT_CUDA_CALLGRAPH"
	.align	4
	.sectionentsize	8
	.align		4
        /*0000*/ 	.word	0x00000000
	.align		4
        /*0004*/ 	.word	0xffffffff
	.align		4
        /*0008*/ 	.word	0x00000000
	.align		4
        /*000c*/ 	.word	0xfffffffe
	.align		4
        /*0010*/ 	.word	0x00000000
	.align		4
        /*0014*/ 	.word	0xfffffffd
	.align		4
        /*0018*/ 	.word	0x00000000
	.align		4
        /*001c*/ 	.word	0xfffffffc


//--------------------- .nv.constant4             --------------------------
	.section	.nv.constant4,"a",@progbits
	.align	8
	.align		8
.nv.constant4:
        /*0000*/ 	.dword	precalc_xorwow_matrix
	.align		8
        /*0008*/ 	.dword	precalc_xorwow_offset_matrix
	.align		8
        /*0010*/ 	.dword	mrg32k3aM1
	.align		8
        /*0018*/ 	.dword	mrg32k3aM2
	.align		8
        /*0020*/ 	.dword	mrg32k3aM1SubSeq
	.align		8
        /*0028*/ 	.dword	mrg32k3aM2SubSeq
	.align		8
        /*0030*/ 	.dword	mrg32k3aM1Seq
	.align		8
        /*0038*/ 	.dword	mrg32k3aM2Seq


//--------------------- .nv.constant3             --------------------------
	.section	.nv.constant3,"a",@progbits
	.align	8
.nv.constant3:
	.type		__cr_lgamma_table,@object
	.size		__cr_lgamma_table,(.L_8 - __cr_lgamma_table)
__cr_lgamma_table:
        /*0000*/ 	.byte	0x00, 0x00, 0x00, 0x00, 0x00, 0x00, 0x00, 0x00, 0x00, 0x00, 0x00, 0x00, 0x00, 0x00, 0x00, 0x00
        /*0010*/ 	.byte	0xef, 0x39, 0xfa, 0xfe, 0x42, 0x2e, 0xe6, 0x3f, 0x02, 0x20, 0x2a, 0xfa, 0x0b, 0xab, 0xfc, 0x3f
        /*0020*/ 	.byte	0xf9, 0x2c, 0x92, 0x7c, 0xa7, 0x6c, 0x09, 0x40, 0xc9, 0x79, 0x44, 0x3c, 0x64, 0x26, 0x13, 0x40
        /*0030*/ 	.byte	0xca, 0x01, 0xcf, 0x3a, 0x27, 0x51, 0x1a, 0x40, 0x30, 0xcc, 0x2d, 0xf3, 0xe1, 0x0c, 0x21, 0x40
        /*0040*/ 	.byte	0x0d, 0xb7, 0xfc, 0x82, 0x8e, 0x35, 0x25, 0x40
.L_8:


//--------------------- .text._Z13mergeTiledGPUPiS_S_ii --------------------------
	.section	.text._Z13mergeTiledGPUPiS_S_ii,"ax",@progbits
	.align	128
        .global         _Z13mergeTiledGPUPiS_S_ii
        .type           _Z13mergeTiledGPUPiS_S_ii,@function
        .size           _Z13mergeTiledGPUPiS_S_ii,(.L_x_91 - _Z13mergeTiledGPUPiS_S_ii)
        .other          _Z13mergeTiledGPUPiS_S_ii,@"STO_CUDA_ENTRY STV_DEFAULT"
_Z13mergeTiledGPUPiS_S_ii:
.text._Z13mergeTiledGPUPiS_S_ii:
[----:B------:R-:W-:Y:S01]  /*0000*/  LDC R1, c[0x0][0x37c] ;  /* 0x0000df00ff017b82 */ /* 0x000fe20000000800 */
[----:B------:R-:W0:Y:S07]  /*0010*/  S2R R3, SR_TID.X ;  /* 0x0000000000037919 */ /* 0x000e2e0000002100 */
[----:B------:R-:W1:Y:S01]  /*0020*/  LDC R0, c[0x0][0x370] ;  /* 0x0000dc00ff007b82 */ /* 0x000e620000000800 */
[----:B------:R-:W2:Y:S01]  /*0030*/  LDCU.64 UR8, c[0x0][0x358] ;  /* 0x00006b00ff0877ac */ /* 0x000ea20008000a00 */
[----:B------:R-:W-:Y:S01]  /*0040*/  BSSY.RECONVERGENT B0, `(.L_x_0) ;  /* 0x0000036000007945 */ /* 0x000fe20003800200 */
[----:B------:R-:W3:Y:S05]  /*0050*/  S2R R7, SR_CTAID.X ;  /* 0x0000000000077919 */ /* 0x000eea0000002500 */
[----:B------:R-:W4:Y:S01]  /*0060*/  LDC.64 R4, c[0x0][0x398] ;  /* 0x0000e600ff047b82 */ /* 0x000f220000000a00 */
[----:B-1----:R-:W-:Y:S01]  /*0070*/  VIADD R0, R0, 0xffffffff ;  /* 0xffffffff00007836 */ /* 0x002fe20000000000 */
[----:B0-----:R-:W-:-:S04]  /*0080*/  ISETP.NE.AND P1, PT, R3, RZ, PT ;  /* 0x000000ff0300720c */ /* 0x001fc80003f25270 */
[C---:B---3--:R-:W-:Y:S01]  /*0090*/  ISETP.GE.U32.AND P0, PT, R7.reuse, R0, PT ;  /* 0x000000000700720c */ /* 0x048fe20003f06070 */
[----:B------:R-:W-:-:S04]  /*00a0*/  IMAD.SHL.U32 R0, R7, 0x800, RZ ;  /* 0x0000080007007824 */ /* 0x000fc800078e00ff */
[----:B------:R-:W-:-:S08]  /*00b0*/  VIADD R2, R0, 0x800 ;  /* 0x0000080000027836 */ /* 0x000fd00000000000 */
[----:B----4-:R-:W-:Y:S01]  /*00c0*/  @P0 IMAD.IADD R2, R5, 0x1, R4 ;  /* 0x0000000105020824 */ /* 0x010fe200078e0204 */
[----:B--2---:R-:W-:Y:S06]  /*00d0*/  @P1 BRA `(.L_x_1) ;  /* 0x0000000000b01947 */ /* 0x004fec0003800000 */
[C---:B------:R-:W-:Y:S01]  /*00e0*/  IMAD.IADD R6, R0.reuse, 0x1, -R5 ;  /* 0x0000000100067824 */ /* 0x040fe200078e0a05 */
[C---:B------:R-:W-:Y:S02]  /*00f0*/  ISETP.GT.AND P0, PT, R0.reuse, R5, PT ;  /* 0x000000050000720c */ /* 0x040fe40003f04270 */
[----:B------:R-:W-:Y:S02]  /*0100*/  VIMNMX R4, PT, PT, R0, R4, PT ;  /* 0x0000000400047248 */ /* 0x000fe40003fe0100 */
[----:B------:R-:W-:-:S04]  /*0110*/  SEL R15, R6, RZ, P0 ;  /* 0x000000ff060f7207 */ /* 0x000fc80000000000 */
[----:B------:R-:W-:-:S13]  /*0120*/  ISETP.GE.AND P0, PT, R15, R4, PT ;  /* 0x000000040f00720c */ /* 0x000fda0003f06270 */
[----:B------:R-:W-:Y:S05]  /*0130*/  @P0 BRA `(.L_x_2) ;  /* 0x0000000000880947 */ /* 0x000fea0003800000 */
[----:B------:R-:W0:Y:S01]  /*0140*/  LDC R18, c[0x0][0x398] ;  /* 0x0000e600ff127b82 */ /* 0x000e220000000800 */
[----:B------:R-:W-:Y:S01]  /*0150*/  IMAD.MOV.U32 R17, RZ, RZ, R15 ;  /* 0x000000ffff117224 */ /* 0x000fe200078e000f */
[----:B------:R-:W1:Y:S06]  /*0160*/  LDCU UR4, c[0x0][0x39c] ;  /* 0x00007380ff0477ac */ /* 0x000e6c0008000800 */
[----:B------:R-:W2:Y:S08]  /*0170*/  LDC.64 R6, c[0x0][0x388] ;  /* 0x0000e200ff067b82 */ /* 0x000eb00000000a00 */
[----:B------:R-:W3:Y:S02]  /*0180*/  LDC.64 R8, c[0x0][0x380] ;  /* 0x0000e000ff087b82 */ /* 0x000ee40000000a00 */
.L_x_5:
[----:B------:R-:W-:Y:S02]  /*0190*/  IMAD.IADD R10, R17, 0x1, R4 ;  /* 0x00000001110a7824 */ /* 0x000fe400078e0204 */
[----:B-1----:R-:W-:-:S03]  /*01a0*/  IMAD.U32 R5, RZ, RZ, UR4 ;  /* 0x00000004ff057e24 */ /* 0x002fc6000f8e00ff */
[----:B------:R-:W-:-:S04]  /*01b0*/  LEA.HI R15, R10, R10, RZ, 0x1 ;  /* 0x0000000a0a0f7211 */ /* 0x000fc800078f08ff */
[----:B------:R-:W-:-:S05]  /*01c0*/  SHF.R.S32.HI R15, RZ, 0x1, R15 ;  /* 0x00000001ff0f7819 */ /* 0x000fca000001140f */
[----:B------:R-:W-:-:S05]  /*01d0*/  IMAD.IADD R16, R0, 0x1, -R15 ;  /* 0x0000000100107824 */ /* 0x000fca00078e0a0f */
[----:B------:R-:W-:-:S04]  /*01e0*/  ISETP.GE.AND P0, PT, R16, R5, PT ;  /* 0x000000051000720c */ /* 0x000fc80003f06270 */
[----:B------:R-:W-:Y:S01]  /*01f0*/  ISETP.LT.OR P0, PT, R10, 0x2, P0 ;  /* 0x000000020a00780c */ /* 0x000fe20000701670 */
[----:B---3--:R-:W-:-:S12]  /*0200*/  IMAD.WIDE R10, R15, 0x4, R8 ;  /* 0x000000040f0a7825 */ /* 0x008fd800078e0208 */
[----:B------:R-:W-:Y:S05]  /*0210*/  @P0 BRA `(.L_x_3) ;  /* 0x0000000000140947 */ /* 0x000fea0003800000 */
[----:B--2---:R-:W-:Y:S01]  /*0220*/  IMAD.WIDE R12, R16, 0x4, R6 ;  /* 0x00000004100c7825 */ /* 0x004fe200078e0206 */
[----:B------:R-:W2:Y:S05]  /*0230*/  LDG.E R14, desc[UR8][R10.64+-0x4] ;  /* 0xfffffc080a0e7981 */ /* 0x000eaa000c1e1900 */
[----:B------:R-:W2:Y:S02]  /*0240*/  LDG.E R13, desc[UR8][R12.64] ;  /* 0x000000080c0d7981 */ /* 0x000ea4000c1e1900 */
[----:B--2---:R-:W-:-:S13]  /*0250*/  ISETP.GT.AND P0, PT, R14, R13, PT ;  /* 0x0000000d0e00720c */ /* 0x004fda0003f04270 */
[----:B------:R-:W-:Y:S05]  /*0260*/  @P0 BRA `(.L_x_4) ;  /* 0x00000000002c0947 */ /* 0x000fea0003800000 */
.L_x_3:
[----:B------:R-:W-:-:S04]  /*0270*/  ISETP.GE.AND P0, PT, R16, 0x1, PT ;  /* 0x000000011000780c */ /* 0x000fc80003f06270 */
[----:B0-----:R-:W-:-:S13]  /*0280*/  ISETP.GE.OR P0, PT, R15, R18, !P0 ;  /* 0x000000120f00720c */ /* 0x001fda0004706670 */
[----:B------:R-:W-:Y:S05]  /*0290*/  @P0 BRA `(.L_x_2) ;  /* 0x0000000000300947 */ /* 0x000fea0003800000 */
[----:B------:R-:W-:Y:S01]  /*02a0*/  IADD3 R13, PT, PT, R16, -0x1, RZ ;  /* 0xffffffff100d7810 */ /* 0x000fe20007ffe0ff */
[----:B------:R-:W3:Y:S04]  /*02b0*/  LDG.E R11, desc[UR8][R10.64] ;  /* 0x000000080a0b7981 */ /* 0x000ee8000c1e1900 */
[----:B--2---:R-:W-:-:S06]  /*02c0*/  IMAD.WIDE.U32 R12, R13, 0x4, R6 ;  /* 0x000000040d0c7825 */ /* 0x004fcc00078e0006 */
[----:B------:R-:W3:Y:S02]  /*02d0*/  LDG.E R12, desc[UR8][R12.64] ;  /* 0x000000080c0c7981 */ /* 0x000ee4000c1e1900 */
[----:B---3--:R-:W-:-:S13]  /*02e0*/  ISETP.GT.AND P0, PT, R12, R11, PT ;  /* 0x0000000b0c00720c */ /* 0x008fda0003f04270 */
[----:B------:R-:W-:Y:S05]  /*02f0*/  @!P0 BRA `(.L_x_2) ;  /* 0x0000000000188947 */ /* 0x000fea0003800000 */
[----:B------:R-:W-:Y:S02]  /*0300*/  IMAD.MOV.U32 R17, RZ, RZ, R15 ;  /* 0x000000ffff117224 */ /* 0x000fe400078e000f */
[----:B------:R-:W-:-:S07]  /*0310*/  IMAD.MOV.U32 R15, RZ, RZ, R4 ;  /* 0x000000ffff0f7224 */ /* 0x000fce00078e0004 */
.L_x_4:
[----:B------:R-:W-:Y:S01]  /*0320*/  ISETP.GE.AND P0, PT, R17, R15, PT ;  /* 0x0000000f1100720c */ /* 0x000fe20003f06270 */
[----:B------:R-:W-:-:S12]  /*0330*/  IMAD.MOV.U32 R4, RZ, RZ, R15 ;  /* 0x000000ffff047224 */ /* 0x000fd800078e000f */
[----:B------:R-:W-:Y:S05]  /*0340*/  @!P0 BRA `(.L_x_5) ;  /* 0xfffffffc00908947 */ /* 0x000fea000383ffff */
[----:B------:R-:W-:-:S07]  /*0350*/  IMAD.MOV.U32 R15, RZ, RZ, R17 ;  /* 0x000000ffff0f7224 */ /* 0x000fce00078e0011 */
.L_x_2:
[----:B------:R-:W1:Y:S01]  /*0360*/  S2UR UR5, SR_CgaCtaId ;  /* 0x00000000000579c3 */ /* 0x000e620000008800 */
[----:B------:R-:W-:Y:S02]  /*0370*/  UMOV UR4, 0x400 ;  /* 0x0000040000047882 */ /* 0x000fe40000000000 */
[----:B-1----:R-:W-:-:S09]  /*0380*/  ULEA UR4, UR5, UR4, 0x18 ;  /* 0x0000000405047291 */ /* 0x002fd2000f8ec0ff */
[----:B------:R1:W-:Y:S03]  /*0390*/  STS [UR4], R15 ;  /* 0x0000000fff007988 */ /* 0x0003e60008000804 */
.L_x_1:
[----:B------:R-:W-:Y:S05]  /*03a0*/  BSYNC.RECONVERGENT B0 ;  /* 0x0000000000007941 */ /* 0x000fea0003800200 */
.L_x_0:
[----:B------:R-:W3:Y:S01]  /*03b0*/  LDCU UR10, c[0x0][0x360] ;  /* 0x00006c00ff0a77ac */ /* 0x000ee20008000800 */
[----:B------:R-:W-:Y:S01]  /*03c0*/  BSSY.RECONVERGENT B0, `(.L_x_6) ;  /* 0x0000037000007945 */ /* 0x000fe20003800200 */
[----:B------:R-:W4:Y:S01]  /*03d0*/  LDCU UR7, c[0x0][0x398] ;  /* 0x00007300ff0777ac */ /* 0x000f220008000800 */
[----:B------:R-:W0:Y:S01]  /*03e0*/  LDCU UR6, c[0x0][0x39c] ;  /* 0x00007380ff0677ac */ /* 0x000e220008000800 */
[----:B---3--:R-:W-:-:S06]  /*03f0*/  UIADD3 UR4, UPT, UPT, UR10, -0x1, URZ ;  /* 0xffffffff0a047890 */ /* 0x008fcc000fffe0ff */
[----:B------:R-:W-:-:S13]  /*0400*/  ISETP.NE.AND P0, PT, R3, UR4, PT ;  /* 0x0000000403007c0c */ /* 0x000fda000bf05270 */
[----:B0---4-:R-:W-:Y:S05]  /*0410*/  @P0 BRA `(.L_x_7) ;  /* 0x0000000000c40947 */ /* 0x011fea0003800000 */
[----:B------:R-:W0:Y:S01]  /*0420*/  LDCU UR4, c[0x0][0x398] ;  /* 0x00007300ff0477ac */ /* 0x000e220008000800 */
[C---:B------:R-:W-:Y:S01]  /*0430*/  ISETP.GT.AND P0, PT, R2.reuse, R5, PT ;  /* 0x000000050200720c */ /* 0x040fe20003f04270 */
[C---:B------:R-:W-:Y:S01]  /*0440*/  IMAD.IADD R5, R2.reuse, 0x1, -R5 ;  /* 0x0000000102057824 */ /* 0x040fe200078e0a05 */
[----:B------:R-:W-:Y:S04]  /*0450*/  BSSY.RECONVERGENT B1, `(.L_x_8) ;  /* 0x0000029000017945 */ /* 0x000fe80003800200 */
[----:B------:R-:W-:Y:S02]  /*0460*/  SEL R13, R5, RZ, P0 ;  /* 0x000000ff050d7207 */ /* 0x000fe40000000000 */
[----:B0-----:R-:W-:-:S04]  /*0470*/  VIMNMX R8, PT, PT, R2, UR4, PT ;  /* 0x0000000402087c48 */ /* 0x001fc8000bfe0100 */
[----:B------:R-:W-:-:S13]  /*0480*/  ISETP.GE.AND P0, PT, R13, R8, PT ;  /* 0x000000080d00720c */ /* 0x000fda0003f06270 */
[----:B------:R-:W-:Y:S05]  /*0490*/  @P0 BRA `(.L_x_9) ;  /* 0x0000000000900947 */ /* 0x000fea0003800000 */
[----:B------:R-:W0:Y:S01]  /*04a0*/  LDC.64 R4, c[0x0][0x388] ;  /* 0x0000e200ff047b82 */ /* 0x000e220000000a00 */
[----:B------:R-:W-:Y:S02]  /*04b0*/  IMAD.MOV.U32 R12, RZ, RZ, R8 ;  /* 0x000000ffff0c7224 */ /* 0x000fe400078e0008 */
[----:B-1----:R-:W-:-:S05]  /*04c0*/  IMAD.MOV.U32 R15, RZ, RZ, R13 ;  /* 0x000000ffff0f7224 */ /* 0x002fca00078e000d */
[----:B--2---:R-:W1:Y:S02]  /*04d0*/  LDC.64 R6, c[0x0][0x380] ;  /* 0x0000e000ff067b82 */ /* 0x004e640000000a00 */
.L_x_13:
[----:B------:R-:W-:Y:S01]  /*04e0*/  IMAD.IADD R8, R15, 0x1, R12 ;  /* 0x000000010f087824 */ /* 0x000fe200078e020c */
[----:B------:R-:W-:Y:S04]  /*04f0*/  BSSY.RELIABLE B2, `(.L_x_10) ;  /* 0x000001a000027945 */ /* 0x000fe80003800100 */
[----:B------:R-:W-:-:S04]  /*0500*/  LEA.HI R13, R8, R8, RZ, 0x1 ;  /* 0x00000008080d7211 */ /* 0x000fc800078f08ff */
[----:B------:R-:W-:-:S04]  /*0510*/  SHF.R.S32.HI R13, RZ, 0x1, R13 ;  /* 0x00000001ff0d7819 */ /* 0x000fc8000001140d */
[----:B------:R-:W-:-:S04]  /*0520*/  IADD3 R17, PT, PT, R2, -R13, RZ ;  /* 0x8000000d02117210 */ /* 0x000fc80007ffe0ff */
[----:B------:R-:W-:-:S04]  /*0530*/  ISETP.GE.AND P0, PT, R17, UR6, PT ;  /* 0x0000000611007c0c */ /* 0x000fc8000bf06270 */
[----:B------:R-:W-:Y:S01]  /*0540*/  ISETP.LT.OR P0, PT, R8, 0x2, P0 ;  /* 0x000000020800780c */ /* 0x000fe20000701670 */
[----:B-1----:R-:W-:-:S12]  /*0550*/  IMAD.WIDE R8, R13, 0x4, R6 ;  /* 0x000000040d087825 */ /* 0x002fd800078e0206 */
[----:B------:R-:W-:Y:S05]  /*0560*/  @P0 BRA `(.L_x_11) ;  /* 0x0000000000140947 */ /* 0x000fea0003800000 */
[----:B0-----:R-:W-:Y:S01]  /*0570*/  IMAD.WIDE R10, R17, 0x4, R4 ;  /* 0x00000004110a7825 */ /* 0x001fe200078e0204 */
[----:B------:R-:W2:Y:S05]  /*0580*/  LDG.E R14, desc[UR8][R8.64+-0x4] ;  /* 0xfffffc08080e7981 */ /* 0x000eaa000c1e1900 */
[----:B------:R-:W2:Y:S02]  /*0590*/  LDG.E R11, desc[UR8][R10.64] ;  /* 0x000000080a0b7981 */ /* 0x000ea4000c1e1900 */
[----:B--2---:R-:W-:-:S13]  /*05a0*/  ISETP.GT.AND P0, PT, R14, R11, PT ;  /* 0x0000000b0e00720c */ /* 0x004fda0003f04270 */
[----:B------:R-:W-:Y:S05]  /*05b0*/  @P0 BRA `(.L_x_12) ;  /* 0x0000000000340947 */ /* 0x000fea0003800000 */
.L_x_11:
[----:B------:R-:W-:-:S04]  /*05c0*/  ISETP.GE.AND P0, PT, R17, 0x1, PT ;  /* 0x000000011100780c */ /* 0x000fc80003f06270 */
[----:B------:R-:W-:-:S13]  /*05d0*/  ISETP.GE.OR P0, PT, R13, UR7, !P0 ;  /* 0x000000070d007c0c */ /* 0x000fda000c706670 */
[----:B------:R-:W-:Y:S05]  /*05e0*/  @P0 BREAK.RELIABLE B2 ;  /* 0x0000000000020942 */ /* 0x000fea0003800100 */
[----:B------:R-:W-:Y:S05]  /*05f0*/  @P0 BRA `(.L_x_9) ;  /* 0x0000000000380947 */ /* 0x000fea0003800000 */
[----:B------:R-:W-:Y:S01]  /*0600*/  VIADD R11, R17, 0xffffffff ;  /* 0xffffffff110b7836 */ /* 0x000fe20000000000 */
[----:B------:R-:W2:Y:S03]  /*0610*/  LDG.E R9, desc[UR8][R8.64] ;  /* 0x0000000808097981 */ /* 0x000ea6000c1e1900 */
[----:B0-----:R-:W-:-:S06]  /*0620*/  IMAD.WIDE.U32 R10, R11, 0x4, R4 ;  /* 0x000000040b0a7825 */ /* 0x001fcc00078e0004 */
[----:B------:R-:W2:Y:S02]  /*0630*/  LDG.E R10, desc[UR8][R10.64] ;  /* 0x000000080a0a7981 */ /* 0x000ea4000c1e1900 */
[----:B--2---:R-:W-:-:S13]  /*0640*/  ISETP.GT.AND P0, PT, R10, R9, PT ;  /* 0x000000090a00720c */ /* 0x004fda0003f04270 */
[----:B------:R-:W-:Y:S05]  /*0650*/  @!P0 BREAK.RELIABLE B2 ;  /* 0x0000000000028942 */ /* 0x000fea0003800100 */
[----:B------:R-:W-:Y:S05]  /*0660*/  @!P0 BRA `(.L_x_9) ;  /* 0x00000000001c8947 */ /* 0x000fea0003800000 */
[----:B------:R-:W-:Y:S02]  /*0670*/  IMAD.MOV.U32 R15, RZ, RZ, R13 ;  /* 0x000000ffff0f7224 */ /* 0x000fe400078e000d */
[----:B------:R-:W-:-:S07]  /*0680*/  IMAD.MOV.U32 R13, RZ, RZ, R12 ;  /* 0x000000ffff0d7224 */ /* 0x000fce00078e000c */
.L_x_12:
[----:B------:R-:W-:Y:S05]  /*0690*/  BSYNC.RELIABLE B2 ;  /* 0x0000000000027941 */ /* 0x000fea0003800100 */
.L_x_10:
[----:B------:R-:W-:Y:S01]  /*06a0*/  ISETP.GE.AND P0, PT, R15, R13, PT ;  /* 0x0000000d0f00720c */ /* 0x000fe20003f06270 */
[----:B------:R-:W-:-:S12]  /*06b0*/  IMAD.MOV.U32 R12, RZ, RZ, R13 ;  /* 0x000000ffff0c7224 */ /* 0x000fd800078e000d */
[----:B------:R-:W-:Y:S05]  /*06c0*/  @!P0 BRA `(.L_x_13) ;  /* 0xfffffffc00848947 */ /* 0x000fea000383ffff */
[----:B------:R-:W-:-:S07]  /*06d0*/  IMAD.MOV.U32 R13, RZ, RZ, R15 ;  /* 0x000000ffff0d7224 */ /* 0x000fce00078e000f */
.L_x_9:
[----:B------:R-:W-:Y:S05]  /*06e0*/  BSYNC.RECONVERGENT B1 ;  /* 0x0000000000017941 */ /* 0x000fea0003800200 */
.L_x_8:
[----:B------:R-:W3:Y:S01]  /*06f0*/  S2UR UR5, SR_CgaCtaId ;  /* 0x00000000000579c3 */ /* 0x000ee20000008800 */
[----:B------:R-:W-:Y:S02]  /*0700*/  UMOV UR4, 0x400 ;  /* 0x0000040000047882 */ /* 0x000fe40000000000 */
[----:B---3--:R-:W-:-:S09]  /*0710*/  ULEA UR4, UR5, UR4, 0x18 ;  /* 0x0000000405047291 */ /* 0x008fd2000f8ec0ff */
[----:B------:R3:W-:Y:S03]  /*0720*/  STS [UR4+0x4], R13 ;  /* 0x0000040dff007988 */ /* 0x0007e60008000804 */
.L_x_7:
[----:B------:R-:W-:Y:S05]  /*0730*/  BSYNC.RECONVERGENT B0 ;  /* 0x0000000000007941 */ /* 0x000fea0003800200 */
.L_x_6:
[----:B------:R-:W-:Y:S05]  /*0740*/  WARPSYNC.ALL ;  /* 0x0000000000007948 */ /* 0x000fea0003800000 */
[----:B------:R-:W0:Y:S01]  /*0750*/  S2R R10, SR_CgaCtaId ;  /* 0x00000000000a7919 */ /* 0x000e220000008800 */
[----:B------:R-:W-:Y:S01]  /*0760*/  MOV R9, 0x400 ;  /* 0x0000040000097802 */ /* 0x000fe20000000f00 */
[----:B------:R-:W-:Y:S01]  /*0770*/  BSSY.RECONVERGENT B0, `(.L_x_14) ;  /* 0x0000016000007945 */ /* 0x000fe20003800200 */
[----:B------:R-:W-:Y:S02]  /*0780*/  BAR.SYNC.DEFER_BLOCKING 0x0 ;  /* 0x0000000000007b1d */ /* 0x000fe40000010000 */
[----:B0-----:R-:W-:-:S06]  /*0790*/  LEA R4, R10, R9, 0x18 ;  /* 0x000000090a047211 */ /* 0x001fcc00078ec0ff */
[----:B------:R-:W0:Y:S02]  /*07a0*/  LDS.64 R4, [R4] ;  /* 0x0000000004047984 */ /* 0x000e240000000a00 */
[--C-:B0-----:R-:W-:Y:S02]  /*07b0*/  IMAD.IADD R8, R5, 0x1, -R4.reuse ;  /* 0x0000000105087824 */ /* 0x101fe400078e0a04 */
[----:B------:R-:W-:-:S03]  /*07c0*/  IMAD.IADD R11, R0, 0x1, -R4 ;  /* 0x00000001000b7824 */ /* 0x000fc600078e0a04 */
[----:B------:R-:W-:Y:S02]  /*07d0*/  ISETP.GE.AND P1, PT, R3, R8, PT ;  /* 0x000000080300720c */ /* 0x000fe40003f26270 */
[----:B------:R-:W-:-:S04]  /*07e0*/  IADD3 R2, PT, PT, R2, -R11, -R5 ;  /* 0x8000000b02027210 */ /* 0x000fc80007ffe805 */
[----:B------:R-:W-:-:S07]  /*07f0*/  ISETP.GE.AND P0, PT, R3, R2, PT ;  /* 0x000000020300720c */ /* 0x000fce0003f06270 */
[----:B------:R-:W-:Y:S06]  /*0800*/  @P1 BRA `(.L_x_15) ;  /* 0x0000000000301947 */ /* 0x000fec0003800000 */
[----:B--2---:R-:W0:Y:S01]  /*0810*/  LDC.64 R6, c[0x0][0x380] ;  /* 0x0000e000ff067b82 */ /* 0x004e220000000a00 */
[----:B---3--:R-:W-:Y:S01]  /*0820*/  VIADD R13, R9, 0x8 ;  /* 0x00000008090d7836 */ /* 0x008fe20000000000 */
[----:B------:R-:W-:-:S04]  /*0830*/  MOV R5, R3 ;  /* 0x0000000300057202 */ /* 0x000fc80000000f00 */
[----:B------:R-:W-:-:S07]  /*0840*/  LEA R14, R10, R13, 0x18 ;  /* 0x0000000d0a0e7211 */ /* 0x000fce00078ec0ff */
.L_x_16:
[----:B------:R-:W-:-:S04]  /*0850*/  IMAD.IADD R13, R4, 0x1, R5 ;  /* 0x00000001040d7824 */ /* 0x000fc800078e0205 */
[----:B0---4-:R-:W-:-:S06]  /*0860*/  IMAD.WIDE R12, R13, 0x4, R6 ;  /* 0x000000040d0c7825 */ /* 0x011fcc00078e0206 */
[----:B------:R-:W2:Y:S01]  /*0870*/  LDG.E R12, desc[UR8][R12.64] ;  /* 0x000000080c0c7981 */ /* 0x000ea2000c1e1900 */
[C---:B-1----:R-:W-:Y:S02]  /*0880*/  IMAD R15, R5.reuse, 0x4, R14 ;  /* 0x00000004050f7824 */ /* 0x042fe400078e020e */
[----:B------:R-:W-:-:S05]  /*0890*/  VIADD R5, R5, UR10 ;  /* 0x0000000a05057c36 */ /* 0x000fca0008000000 */
[----:B------:R-:W-:Y:S01]  /*08a0*/  ISETP.GE.AND P1, PT, R5, R8, PT ;  /* 0x000000080500720c */ /* 0x000fe20003f26270 */
[----:B--2---:R4:W-:-:S12]  /*08b0*/  STS [R15], R12 ;  /* 0x0000000c0f007388 */ /* 0x0049d80000000800 */
[----:B------:R-:W-:Y:S05]  /*08c0*/  @!P1 BRA `(.L_x_16) ;  /* 0xfffffffc00e09947 */ /* 0x000fea000383ffff */
.L_x_15:
[----:B------:R-:W-:Y:S05]  /*08d0*/  BSYNC.RECONVERGENT B0 ;  /* 0x0000000000007941 */ /* 0x000fea0003800200 */
.L_x_14:
[----:B------:R-:W-:Y:S04]  /*08e0*/  BSSY.RECONVERGENT B0, `(.L_x_17) ;  /* 0x000000e000007945 */ /* 0x000fe80003800200 */
[----:B------:R-:W-:Y:S05]  /*08f0*/  @P0 BRA `(.L_x_18) ;  /* 0x0000000000300947 */ /* 0x000fea0003800000 */
[----:B------:R-:W0:Y:S01]  /*0900*/  LDC.64 R4, c[0x0][0x388] ;  /* 0x0000e200ff047b82 */ /* 0x000e220000000a00 */
[----:B--2---:R-:W-:Y:S02]  /*0910*/  VIADD R7, R9, 0x2008 ;  /* 0x0000200809077836 */ /* 0x004fe40000000000 */
[----:B---3--:R-:W-:-:S03]  /*0920*/  IMAD.MOV.U32 R13, RZ, RZ, R3 ;  /* 0x000000ffff0d7224 */ /* 0x008fc600078e0003 */
[----:B----4-:R-:W-:-:S07]  /*0930*/  LEA R12, R10, R7, 0x18 ;  /* 0x000000070a0c7211 */ /* 0x010fce00078ec0ff */
.L_x_19:
[----:B------:R-:W-:-:S04]  /*0940*/  IMAD.IADD R7, R11, 0x1, R13 ;  /* 0x000000010b077824 */ /* 0x000fc800078e020d */
[----:B0-----:R-:W-:-:S06]  /*0950*/  IMAD.WIDE R6, R7, 0x4, R4 ;  /* 0x0000000407067825 */ /* 0x001fcc00078e0204 */
[----:B------:R-:W2:Y:S01]  /*0960*/  LDG.E R6, desc[UR8][R6.64] ;  /* 0x0000000806067981 */ /* 0x000ea2000c1e1900 */
[C---:B-1----:R-:W-:Y:S02]  /*0970*/  IMAD R15, R13.reuse, 0x4, R12 ;  /* 0x000000040d0f7824 */ /* 0x042fe400078e020c */
[----:B------:R-:W-:-:S05]  /*0980*/  VIADD R13, R13, UR10 ;  /* 0x0000000a0d0d7c36 */ /* 0x000fca0008000000 */
[----:B------:R-:W-:Y:S01]  /*0990*/  ISETP.GE.AND P0, PT, R13, R2, PT ;  /* 0x000000020d00720c */ /* 0x000fe20003f06270 */
[----:B--2---:R0:W-:-:S12]  /*09a0*/  STS [R15], R6 ;  /* 0x000000060f007388 */ /* 0x0041d80000000800 */
[----:B------:R-:W-:Y:S05]  /*09b0*/  @!P0 BRA `(.L_x_19) ;  /* 0xfffffffc00e08947 */ /* 0x000fea000383ffff */
.L_x_18:
[----:B------:R-:W-:Y:S05]  /*09c0*/  BSYNC.RECONVERGENT B0 ;  /* 0x0000000000007941 */ /* 0x000fea0003800200 */
.L_x_17:
[----:B------:R-:W-:Y:S01]  /*09d0*/  IMAD.IADD R4, R8, 0x1, R2 ;  /* 0x0000000108047824 */ /* 0x000fe200078e0202 */
[----:B--2---:R-:W-:Y:S01]  /*09e0*/  SHF.L.U32 R7, R3, 0x2, RZ ;  /* 0x0000000203077819 */ /* 0x004fe200000006ff */
[----:B------:R-:W-:Y:S03]  /*09f0*/  BAR.SYNC.DEFER_BLOCKING 0x0 ;  /* 0x0000000000007b1d */ /* 0x000fe60000010000 */
[----:B------:R-:W-:-:S03]  /*0a00*/  ISETP.GE.AND P0, PT, R7, R4, PT ;  /* 0x000000040700720c */ /* 0x000fc60003f06270 */
[----:B------:R-:W-:Y:S10]  /*0a10*/  BSSY.RECONVERGENT B0, `(.L_x_20) ;  /* 0x0000184000007945 */ /* 0x000ff40003800200 */
[----:B------:R-:W-:Y:S05]  /*0a20*/  @P0 BRA `(.L_x_21) ;  /* 0x0000001800080947 */ /* 0x000fea0003800000 */
[C---:B------:R-:W-:Y:S01]  /*0a30*/  IMAD.IADD R5, R7.reuse, 0x1, -R2 ;  /* 0x0000000107057824 */ /* 0x040fe200078e0a02 */
[----:B------:R-:W-:Y:S01]  /*0a40*/  ISETP.GT.AND P0, PT, R7, R2, PT ;  /* 0x000000020700720c */ /* 0x000fe20003f04270 */
[----:B------:R-:W-:Y:S01]  /*0a50*/  BSSY.RECONVERGENT B1, `(.L_x_22) ;  /* 0x0000028000017945 */ /* 0x000fe20003800200 */
[----:B0-----:R-:W-:Y:S02]  /*0a60*/  VIMNMX R6, PT, PT, R8, R7, PT ;  /* 0x0000000708067248 */ /* 0x001fe40003fe0100 */
[----:B------:R-:W-:-:S04]  /*0a70*/  SEL R5, R5, RZ, P0 ;  /* 0x000000ff05057207 */ /* 0x000fc80000000000 */
[----:B------:R-:W-:-:S13]  /*0a80*/  ISETP.GE.AND P0, PT, R5, R6, PT ;  /* 0x000000060500720c */ /* 0x000fda0003f06270 */
[----:B------:R-:W-:Y:S05]  /*0a90*/  @P0 BRA `(.L_x_23) ;  /* 0x00000000008c0947 */ /* 0x000fea0003800000 */
[C---:B------:R-:W-:Y:S02]  /*0aa0*/  VIADD R11, R9.reuse, 0x8 ;  /* 0x00000008090b7836 */ /* 0x040fe40000000000 */
[----:B------:R-:W-:-:S03]  /*0ab0*/  VIADD R9, R9, 0x2008 ;  /* 0x0000200809097836 */ /* 0x000fc60000000000 */
[C---:B------:R-:W-:Y:S02]  /*0ac0*/  LEA R16, R10.reuse, R11, 0x18 ;  /* 0x0000000b0a107211 */ /* 0x040fe400078ec0ff */
[----:B------:R-:W-:Y:S01]  /*0ad0*/  LEA R18, R10, R9, 0x18 ;  /* 0x000000090a127211 */ /* 0x000fe200078ec0ff */
[----:B------:R-:W-:-:S07]  /*0ae0*/  IMAD.MOV.U32 R9, RZ, RZ, R5 ;  /* 0x000000ffff097224 */ /* 0x000fce00078e0005 */
.L_x_27:
[----:B------:R-:W-:Y:S01]  /*0af0*/  IMAD.IADD R10, R9, 0x1, R6 ;  /* 0x00000001090a7824 */ /* 0x000fe200078e0206 */
[----:B------:R-:W-:Y:S04]  /*0b00*/  BSSY.RELIABLE B2, `(.L_x_24) ;  /* 0x0000018000027945 */ /* 0x000fe80003800100 */
[----:B------:R-:W-:-:S04]  /*0b10*/  LEA.HI R5, R10, R10, RZ, 0x1 ;  /* 0x0000000a0a057211 */ /* 0x000fc800078f08ff */
[----:B------:R-:W-:-:S05]  /*0b20*/  SHF.R.S32.HI R5, RZ, 0x1, R5 ;  /* 0x00000001ff057819 */ /* 0x000fca0000011405 */
[----:B---3--:R-:W-:Y:S02]  /*0b30*/  IMAD.IADD R13, R7, 0x1, -R5 ;  /* 0x00000001070d7824 */ /* 0x008fe400078e0a05 */
[----:B----4-:R-:W-:-:S03]  /*0b40*/  IMAD R12, R5, 0x4, R16 ;  /* 0x00000004050c7824 */ /* 0x010fc600078e0210 */
[C---:B------:R-:W-:Y:S02]  /*0b50*/  ISETP.GE.AND P0, PT, R13.reuse, R2, PT ;  /* 0x000000020d00720c */ /* 0x040fe40003f06270 */
[----:B------:R-:W-:Y:S02]  /*0b60*/  LEA R14, R13, R18, 0x2 ;  /* 0x000000120d0e7211 */ /* 0x000fe400078e10ff */
[----:B------:R-:W-:-:S13]  /*0b70*/  ISETP.LT.OR P0, PT, R10, 0x2, P0 ;  /* 0x000000020a00780c */ /* 0x000fda0000701670 */
[----:B------:R-:W-:Y:S05]  /*0b80*/  @P0 BRA `(.L_x_25) ;  /* 0x0000000000100947 */ /* 0x000fea0003800000 */
[----:B------:R-:W-:Y:S04]  /*0b90*/  LDS R10, [R12+-0x4] ;  /* 0xfffffc000c0a7984 */ /* 0x000fe80000000800 */
[----:B------:R-:W0:Y:S02]  /*0ba0*/  LDS R11, [R14] ;  /* 0x000000000e0b7984 */ /* 0x000e240000000800 */
[----:B0-----:R-:W-:-:S13]  /*0bb0*/  ISETP.GT.AND P0, PT, R10, R11, PT ;  /* 0x0000000b0a00720c */ /* 0x001fda0003f04270 */
[----:B------:R-:W-:Y:S05]  /*0bc0*/  @P0 BRA `(.L_x_26) ;  /* 0x00000000002c0947 */ /* 0x000fea0003800000 */
.L_x_25:
[----:B------:R-:W-:-:S04]  /*0bd0*/  ISETP.GE.AND P0, PT, R13, 0x1, PT ;  /* 0x000000010d00780c */ /* 0x000fc80003f06270 */
[----:B------:R-:W-:-:S13]  /*0be0*/  ISETP.GE.OR P0, PT, R5, R8, !P0 ;  /* 0x000000080500720c */ /* 0x000fda0004706670 */
[----:B------:R-:W-:Y:S05]  /*0bf0*/  @P0 BREAK.RELIABLE B2 ;  /* 0x0000000000020942 */ /* 0x000fea0003800100 */
[----:B------:R-:W-:Y:S05]  /*0c00*/  @P0 BRA `(.L_x_23) ;  /* 0x0000000000300947 */ /* 0x000fea0003800000 */
[----:B------:R-:W-:Y:S04]  /*0c10*/  LDS R9, [R14+-0x4] ;  /* 0xfffffc000e097984 */ /* 0x000fe80000000800 */
[----:B------:R-:W0:Y:S02]  /*0c20*/  LDS R10, [R12] ;  /* 0x000000000c0a7984 */ /* 0x000e240000000800 */
[----:B0-----:R-:W-:-:S13]  /*0c30*/  ISETP.GT.AND P0, PT, R9, R10, PT ;  /* 0x0000000a0900720c */ /* 0x001fda0003f04270 */
[----:B------:R-:W-:Y:S05]  /*0c40*/  @!P0 BREAK.RELIABLE B2 ;  /* 0x0000000000028942 */ /* 0x000fea0003800100 */
[----:B------:R-:W-:Y:S05]  /*0c50*/  @!P0 BRA `(.L_x_23) ;  /* 0x00000000001c8947 */ /* 0x000fea0003800000 */
[----:B------:R-:W-:Y:S02]  /*0c60*/  IMAD.MOV.U32 R9, RZ, RZ, R5 ;  /* 0x000000ffff097224 */ /* 0x000fe400078e0005 */
[----:B------:R-:W-:-:S07]  /*0c70*/  IMAD.MOV.U32 R5, RZ, RZ, R6 ;  /* 0x000000ffff057224 */ /* 0x000fce00078e0006 */
.L_x_26:
[----:B------:R-:W-:Y:S05]  /*0c80*/  BSYNC.RELIABLE B2 ;  /* 0x0000000000027941 */ /* 0x000fea0003800100 */
.L_x_24:
[----:B------:R-:W-:Y:S01]  /*0c90*/  ISETP.GE.AND P0, PT, R9, R5, PT ;  /* 0x000000050900720c */ /* 0x000fe20003f06270 */
[----:B------:R-:W-:-:S12]  /*0ca0*/  IMAD.MOV.U32 R6, RZ, RZ, R5 ;  /* 0x000000ffff067224 */ /* 0x000fd800078e0005 */
[----:B------:R-:W-:Y:S05]  /*0cb0*/  @!P0 BRA `(.L_x_27) ;  /* 0xfffffffc008c8947 */ /* 0x000fea000383ffff */
[----:B------:R-:W-:-:S07]  /*0cc0*/  IMAD.MOV.U32 R5, RZ, RZ, R9 ;  /* 0x000000ffff057224 */ /* 0x000fce00078e0009 */
.L_x_23:
[----:B------:R-:W-:Y:S05]  /*0cd0*/  BSYNC.RECONVERGENT B1 ;  /* 0x0000000000017941 */ /* 0x000fea0003800200 */
.L_x_22:
[----:B------:R-:W-:Y:S01]  /*0ce0*/  VIADDMNMX R9, R7, 0x4, R4, PT ;  /* 0x0000000407097846 */ /* 0x000fe20003800104 */
[----:B------:R-:W-:Y:S03]  /*0cf0*/  BSSY.RECONVERGENT B1, `(.L_x_28) ;  /* 0x000002c000017945 */ /* 0x000fe60003800200 */
[C---:B------:R-:W-:Y:S01]  /*0d00*/  ISETP.GT.AND P0, PT, R9.reuse, R2, PT ;  /* 0x000000020900720c */ /* 0x040fe20003f04270 */
[----:B------:R-:W-:Y:S01]  /*0d10*/  IMAD.IADD R6, R9, 0x1, -R2 ;  /* 0x0000000109067824 */ /* 0x000fe200078e0a02 */
[----:B------:R-:W-:-:S04]  /*0d20*/  VIMNMX R11, PT, PT, R8, R9, PT ;  /* 0x00000009080b7248 */ /* 0x000fc80003fe0100 */
[----:B------:R-:W-:-:S04]  /*0d30*/  SEL R6, R6, RZ, P0 ;  /* 0x000000ff06067207 */ /* 0x000fc80000000000 */
[----:B------:R-:W-:-:S13]  /*0d40*/  ISETP.GE.AND P0, PT, R6, R11, PT ;  /* 0x0000000b0600720c */ /* 0x000fda0003f06270 */
[----:B------:R-:W-:Y:S05]  /*0d50*/  @P0 BRA `(.L_x_29) ;  /* 0x0000000000940947 */ /* 0x000fea0003800000 */
[----:B---3--:R-:W0:Y:S01]  /*0d60*/  S2R R13, SR_CgaCtaId ;  /* 0x00000000000d7919 */ /* 0x008e220000008800 */
[----:B------:R-:W-:-:S05]  /*0d70*/  MOV R10, 0x400 ;  /* 0x00000400000a7802 */ /* 0x000fca0000000f00 */
[C---:B----4-:R-:W-:Y:S02]  /*0d80*/  VIADD R12, R10.reuse, 0x8 ;  /* 0x000000080a0c7836 */ /* 0x050fe40000000000 */
[----:B------:R-:W-:-:S05]  /*0d90*/  VIADD R10, R10, 0x2008 ;  /* 0x000020080a0a7836 */ /* 0x000fca0000000000 */
[C---:B0-----:R-:W-:Y:S01]  /*0da0*/  LEA R18, R13.reuse, R10, 0x18 ;  /* 0x0000000a0d127211 */ /* 0x041fe200078ec0ff */
[----:B------:R-:W-:Y:S01]  /*0db0*/  IMAD.MOV.U32 R10, RZ, RZ, R6 ;  /* 0x000000ffff0a7224 */ /* 0x000fe200078e0006 */
[----:B------:R-:W-:-:S07]  /*0dc0*/  LEA R17, R13, R12, 0x18 ;  /* 0x0000000c0d117211 */ /* 0x000fce00078ec0ff */
.L_x_33:
[----:B------:R-:W-:Y:S01]  /*0dd0*/  IADD3 R12, PT, PT, R10, R11, RZ ;  /* 0x0000000b0a0c7210 */ /* 0x000fe20007ffe0ff */
[----:B------:R-:W-:Y:S03]  /*0de0*/  BSSY.RELIABLE B2, `(.L_x_30) ;  /* 0x0000018000027945 */ /* 0x000fe60003800100 */
[----:B------:R-:W-:-:S04]  /*0df0*/  LEA.HI R6, R12, R12, RZ, 0x1 ;  /* 0x0000000c0c067211 */ /* 0x000fc800078f08ff */
[----:B------:R-:W-:-:S05]  /*0e00*/  SHF.R.S32.HI R6, RZ, 0x1, R6 ;  /* 0x00000001ff067819 */ /* 0x000fca0000011406 */
[----:B-1----:R-:W-:Y:S02]  /*0e10*/  IMAD.IADD R15, R9, 0x1, -R6 ;  /* 0x00000001090f7824 */ /* 0x002fe400078e0a06 */
[----:B------:R-:W-:Y:S02]  /*0e20*/  IMAD R14, R6, 0x4, R17 ;  /* 0x00000004060e7824 */ /* 0x000fe400078e0211 */
[C---:B------:R-:W-:Y:S01]  /*0e30*/  IMAD R16, R15.reuse, 0x4, R18 ;  /* 0x000000040f107824 */ /* 0x040fe200078e0212 */
[----:B------:R-:W-:-:S04]  /*0e40*/  ISETP.GE.AND P0, PT, R15, R2, PT ;  /* 0x000000020f00720c */ /* 0x000fc80003f06270 */
[----:B------:R-:W-:-:S13]  /*0e50*/  ISETP.LT.OR P0, PT, R12, 0x2, P0 ;  /* 0x000000020c00780c */ /* 0x000fda0000701670 */
[----:B------:R-:W-:Y:S05]  /*0e60*/  @P0 BRA `(.L_x_31) ;  /* 0x0000000000100947 */ /* 0x000fea0003800000 */
[----:B------:R-:W-:Y:S04]  /*0e70*/  LDS R12, [R14+-0x4] ;  /* 0xfffffc000e0c7984 */ /* 0x000fe80000000800 */
[----:B------:R-:W0:Y:S02]  /*0e80*/  LDS R13, [R16] ;  /* 0x00000000100d7984 */ /* 0x000e240000000800 */
[----:B0-----:R-:W-:-:S13]  /*0e90*/  ISETP.GT.AND P0, PT, R12, R13, PT ;  /* 0x0000000d0c00720c */ /* 0x001fda0003f04270 */
[----:B------:R-:W-:Y:S05]  /*0ea0*/  @P0 BRA `(.L_x_32) ;  /* 0x00000000002c0947 */ /* 0x000fea0003800000 */
.L_x_31:
        /* <DEDUP_REMOVED lines=11> */
.L_x_32:
[----:B------:R-:W-:Y:S05]  /*0f60*/  BSYNC.RELIABLE B2 ;  /* 0x0000000000027941 */ /* 0x000fea0003800100 */
.L_x_30:
[----:B------:R-:W-:Y:S01]  /*0f70*/  ISETP.GE.AND P0, PT, R10, R6, PT ;  /* 0x000000060a00720c */ /* 0x000fe20003f06270 */
[----:B------:R-:W-:-:S12]  /*0f80*/  IMAD.MOV.U32 R11, RZ, RZ, R6 ;  /* 0x000000ffff0b7224 */ /* 0x000fd800078e0006 */
[----:B------:R-:W-:Y:S05]  /*0f90*/  @!P0 BRA `(.L_x_33) ;  /* 0xfffffffc008c8947 */ /* 0x000fea000383ffff */
[----:B------:R-:W-:-:S07]  /*0fa0*/  IMAD.MOV.U32 R6, RZ, RZ, R10 ;  /* 0x000000ffff067224 */ /* 0x000fce00078e000a */
.L_x_29:
[----:B------:R-:W-:Y:S05]  /*0fb0*/  BSYNC.RECONVERGENT B1 ;  /* 0x0000000000017941 */ /* 0x000fea0003800200 */
.L_x_28:
[----:B---3--:R-:W-:Y:S01]  /*0fc0*/  IMAD.IADD R13, R7, 0x1, -R5 ;  /* 0x00000001070d7824 */ /* 0x008fe200078e0a05 */
[----:B------:R-:W-:Y:S01]  /*0fd0*/  IADD3 R2, PT, PT, R6, -R5, RZ ;  /* 0x8000000506027210 */ /* 0x000fe20007ffe0ff */
[----:B------:R-:W-:Y:S01]  /*0fe0*/  BSSY.RECONVERGENT B1, `(.L_x_34) ;  /* 0x0000029000017945 */ /* 0x000fe20003800200 */
[----:B------:R-:W-:Y:S02]  /*0ff0*/  IMAD.MOV.U32 R10, RZ, RZ, RZ ;  /* 0x000000ffff0a7224 */ /* 0x000fe400078e00ff */
[----:B------:R-:W-:Y:S01]  /*1000*/  IADD3 R11, PT, PT, R9, -R13, -R6 ;  /* 0x8000000d090b7210 */ /* 0x000fe20007ffe806 */
[----:B----4-:R-:W-:-:S03]  /*1010*/  IMAD.MOV.U32 R12, RZ, RZ, RZ ;  /* 0x000000ffff0c7224 */ /* 0x010fc600078e00ff */
[----:B------:R-:W-:-:S04]  /*1020*/  VIMNMX R8, PT, PT, R2, R11, PT ;  /* 0x0000000b02087248 */ /* 0x000fc80003fe0100 */
[----:B------:R-:W-:Y:S01]  /*1030*/  ISETP.GE.AND P0, PT, R8, 0x1, PT ;  /* 0x000000010800780c */ /* 0x000fe20003f06270 */
[----:B------:R-:W-:-:S12]  /*1040*/  IMAD.MOV.U32 R8, RZ, RZ, RZ ;  /* 0x000000ffff087224 */ /* 0x000fd800078e00ff */
[----:B------:R-:W-:Y:S05]  /*1050*/  @!P0 BRA `(.L_x_35) ;  /* 0x0000000000848947 */ /* 0x000fea0003800000 */
[----:B------:R-:W0:Y:S01]  /*1060*/  S2UR UR6, SR_CgaCtaId ;  /* 0x00000000000679c3 */ /* 0x000e220000008800 */
[----:B------:R-:W-:Y:S01]  /*1070*/  UMOV UR5, 0x400 ;  /* 0x0000040000057882 */ /* 0x000fe20000000000 */
[----:B------:R-:W-:Y:S01]  /*1080*/  IMAD.MOV.U32 R8, RZ, RZ, RZ ;  /* 0x000000ffff087224 */ /* 0x000fe200078e00ff */
[----:B------:R-:W-:Y:S01]  /*1090*/  UIADD3 UR4, UPT, UPT, UR5, 0x4008, URZ ;  /* 0x0000400805047890 */ /* 0x000fe2000fffe0ff */
[----:B------:R-:W-:Y:S01]  /*10a0*/  IMAD.MOV.U32 R12, RZ, RZ, RZ ;  /* 0x000000ffff0c7224 */ /* 0x000fe200078e00ff */
[----:B------:R-:W-:Y:S01]  /*10b0*/  UIADD3 UR7, UPT, UPT, UR5, 0x2008, URZ ;  /* 0x0000200805077890 */ /* 0x000fe2000fffe0ff */
[----:B------:R-:W-:Y:S01]  /*10c0*/  IMAD.MOV.U32 R10, RZ, RZ, RZ ;  /* 0x000000ffff0a7224 */ /* 0x000fe200078e00ff */
[----:B------:R-:W-:Y:S02]  /*10d0*/  UIADD3 UR5, UPT, UPT, UR5, 0x8, URZ ;  /* 0x0000000805057890 */ /* 0x000fe4000fffe0ff */
[----:B0-----:R-:W-:Y:S02]  /*10e0*/  ULEA UR4, UR6, UR4, 0x18 ;  /* 0x0000000406047291 */ /* 0x001fe4000f8ec0ff */
[----:B------:R-:W-:-:S02]  /*10f0*/  ULEA UR7, UR6, UR7, 0x18 ;  /* 0x0000000706077291 */ /* 0x000fc4000f8ec0ff */
[----:B------:R-:W-:Y:S02]  /*1100*/  ULEA UR5, UR6, UR5, 0x18 ;  /* 0x0000000506057291 */ /* 0x000fe4000f8ec0ff */
[----:B------:R-:W-:Y:S02]  /*1110*/  LEA R19, R7, UR4, 0x2 ;  /* 0x0000000407137c11 */ /* 0x000fe4000f8e10ff */
[----:B------:R-:W-:Y:S02]  /*1120*/  LEA R21, R13, UR7, 0x2 ;  /* 0x000000070d157c11 */ /* 0x000fe4000f8e10ff */
[----:B------:R-:W-:-:S07]  /*1130*/  LEA R23, R5, UR5, 0x2 ;  /* 0x0000000505177c11 */ /* 0x000fce000f8e10ff */
.L_x_36:
[----:B------:R-:W-:Y:S01]  /*1140*/  IMAD R13, R10, 0x4, R23 ;  /* 0x000000040a0d7824 */ /* 0x000fe200078e0217 */
[----:B------:R-:W-:Y:S01]  /*1150*/  LEA R18, R8, R19, 0x2 ;  /* 0x0000001308127211 */ /* 0x000fe200078e10ff */
[----:B------:R-:W-:Y:S02]  /*1160*/  IMAD R14, R12, 0x4, R21 ;  /* 0x000000040c0e7824 */ /* 0x000fe400078e0215 */
[----:B-1----:R-:W-:Y:S02]  /*1170*/  VIADD R15, R10, 0x1 ;  /* 0x000000010a0f7836 */ /* 0x002fe40000000000 */
[----:B------:R-:W-:Y:S01]  /*1180*/  LDS R13, [R13] ;  /* 0x000000000d0d7984 */ /* 0x000fe20000000800 */
[----:B------:R-:W-:Y:S02]  /*1190*/  VIADD R16, R12, 0x1 ;  /* 0x000000010c107836 */ /* 0x000fe40000000000 */
[----:B------:R-:W-:Y:S01]  /*11a0*/  VIADD R8, R8, 0x1 ;  /* 0x0000000108087836 */ /* 0x000fe20000000000 */
[----:B------:R-:W0:Y:S02]  /*11b0*/  LDS R14, [R14] ;  /* 0x000000000e0e7984 */ /* 0x000e240000000800 */
[----:B0-----:R-:W-:-:S02]  /*11c0*/  ISETP.GT.AND P0, PT, R13, R14, PT ;  /* 0x0000000e0d00720c */ /* 0x001fc40003f04270 */
[CC--:B------:R-:W-:Y:S02]  /*11d0*/  ISETP.GT.AND P1, PT, R13.reuse, R14.reuse, PT ;  /* 0x0000000e0d00720c */ /* 0x0c0fe40003f24270 */
[----:B------:R-:W-:-:S05]  /*11e0*/  VIMNMX R17, PT, PT, R13, R14, PT ;  /* 0x0000000e0d117248 */ /* 0x000fca0003fe0100 */
[----:B------:R0:W-:Y:S04]  /*11f0*/  STS [R18], R17 ;  /* 0x0000001112007388 */ /* 0x0001e80000000800 */
[----:B------:R-:W-:Y:S02]  /*1200*/  @!P0 IMAD.MOV R16, RZ, RZ, R12 ;  /* 0x000000ffff108224 */ /* 0x000fe400078e020c */
[----:B------:R-:W-:Y:S02]  /*1210*/  @P1 IMAD.MOV R15, RZ, RZ, R10 ;  /* 0x000000ffff0f1224 */ /* 0x000fe400078e020a */
[----:B------:R-:W-:Y:S01]  /*1220*/  IMAD.MOV.U32 R12, RZ, RZ, R16 ;  /* 0x000000ffff0c7224 */ /* 0x000fe200078e0010 */
[----:B------:R-:W-:Y:S01]  /*1230*/  ISETP.GE.AND P0, PT, R16, R11, PT ;  /* 0x0000000b1000720c */ /* 0x000fe20003f06270 */
[----:B------:R-:W-:Y:S01]  /*1240*/  IMAD.MOV.U32 R10, RZ, RZ, R15 ;  /* 0x000000ffff0a7224 */ /* 0x000fe200078e000f */
[----:B------:R-:W-:-:S13]  /*1250*/  ISETP.LT.AND P1, PT, R15, R2, PT ;  /* 0x000000020f00720c */ /* 0x000fda0003f21270 */
[----:B0-----:R-:W-:Y:S05]  /*1260*/  @!P0 BRA P1, `(.L_x_36) ;  /* 0xfffffffc00b48947 */ /* 0x001fea000083ffff */
.L_x_35:
[----:B------:R-:W-:Y:S05]  /*1270*/  BSYNC.RECONVERGENT B1 ;  /* 0x0000000000017941 */ /* 0x000fea0003800200 */
.L_x_34:
[----:B------:R-:W-:Y:S01]  /*1280*/  ISETP.GE.AND P0, PT, R12, R11, PT ;  /* 0x0000000b0c00720c */ /* 0x000fe20003f06270 */
[----:B------:R-:W-:-:S12]  /*1290*/  BSSY.RECONVERGENT B1, `(.L_x_37) ;  /* 0x0000081000017945 */ /* 0x000fd80003800200 */
[----:B------:R-:W-:Y:S05]  /*12a0*/  @P0 BRA `(.L_x_38) ;  /* 0x0000000400fc0947 */ /* 0x000fea0003800000 */
[----:B------:R-:W-:Y:S01]  /*12b0*/  IMAD.IADD R13, R9, 0x1, R5 ;  /* 0x00000001090d7824 */ /* 0x000fe200078e0205 */
[----:B------:R-:W-:Y:S01]  /*12c0*/  IADD3 R9, PT, PT, R7, R12, RZ ;  /* 0x0000000c07097210 */ /* 0x000fe20007ffe0ff */
[----:B------:R-:W-:Y:S03]  /*12d0*/  BSSY.RECONVERGENT B2, `(.L_x_39) ;  /* 0x000001c000027945 */ /* 0x000fe60003800200 */
[-C--:B------:R-:W-:Y:S02]  /*12e0*/  IADD3 R7, PT, PT, R13, -R6.reuse, -R12 ;  /* 0x800000060d077210 */ /* 0x080fe40007ffe80c */
[----:B------:R-:W-:Y:S02]  /*12f0*/  IADD3 R9, PT, PT, R9, R6, -R13 ;  /* 0x0000000609097210 */ /* 0x000fe40007ffe80d */
[----:B------:R-:W-:Y:S02]  /*1300*/  LOP3.LUT P1, R13, R7, 0x3, RZ, 0xc0, !PT ;  /* 0x00000003070d7812 */ /* 0x000fe4000782c0ff */
[----:B------:R-:W-:-:S11]  /*1310*/  ISETP.GT.U32.AND P0, PT, R9, -0x4, PT ;  /* 0xfffffffc0900780c */ /* 0x000fd60003f04070 */
[----:B------:R-:W-:Y:S05]  /*1320*/  @!P1 BRA `(.L_x_40) ;  /* 0x0000000000589947 */ /* 0x000fea0003800000 */
[----:B------:R-:W0:Y:S01]  /*1330*/  S2UR UR6, SR_CgaCtaId ;  /* 0x00000000000679c3 */ /* 0x000e220000008800 */
[----:B------:R-:W-:Y:S01]  /*1340*/  UMOV UR4, 0x400 ;  /* 0x0000040000047882 */ /* 0x000fe20000000000 */
[----:B------:R-:W-:Y:S01]  /*1350*/  IMAD.SHL.U32 R7, R3, 0x10, RZ ;  /* 0x0000001003077824 */ /* 0x000fe200078e00ff */
[----:B------:R-:W-:Y:S01]  /*1360*/  UIADD3 UR5, UPT, UPT, UR4, 0x4008, URZ ;  /* 0x0000400804057890 */ /* 0x000fe2000fffe0ff */
[----:B------:R-:W-:Y:S01]  /*1370*/  IMAD.MOV R9, RZ, RZ, -R13 ;  /* 0x000000ffff097224 */ /* 0x000fe200078e0a0d */
[----:B------:R-:W-:Y:S01]  /*1380*/  UIADD3 UR4, UPT, UPT, UR4, 0x2008, URZ ;  /* 0x0000200804047890 */ /* 0x000fe2000fffe0ff */
[--C-:B------:R-:W-:Y:S02]  /*1390*/  IMAD R14, R12, 0x4, R7.reuse ;  /* 0x000000040c0e7824 */ /* 0x100fe400078e0207 */
[----:B------:R-:W-:Y:S02]  /*13a0*/  IMAD R7, R8, 0x4, R7 ;  /* 0x0000000408077824 */ /* 0x000fe400078e0207 */
[----:B------:R-:W-:-:S02]  /*13b0*/  IMAD R14, R5, -0x4, R14 ;  /* 0xfffffffc050e7824 */ /* 0x000fc400078e020e */
[----:B------:R-:W-:Y:S02]  /*13c0*/  IMAD.IADD R12, R13, 0x1, R12 ;  /* 0x000000010d0c7824 */ /* 0x000fe400078e020c */
[----:B------:R-:W-:Y:S01]  /*13d0*/  IMAD.IADD R8, R8, 0x1, R13 ;  /* 0x0000000108087824 */ /* 0x000fe200078e020d */
[----:B0-----:R-:W-:Y:S02]  /*13e0*/  ULEA UR5, UR6, UR5, 0x18 ;  /* 0x0000000506057291 */ /* 0x001fe4000f8ec0ff */
[----:B------:R-:W-:-:S04]  /*13f0*/  ULEA UR4, UR6, UR4, 0x18 ;  /* 0x0000000406047291 */ /* 0x000fc8000f8ec0ff */
[----:B------:R-:W-:Y:S02]  /*1400*/  VIADD R7, R7, UR5 ;  /* 0x0000000507077c36 */ /* 0x000fe40008000000 */
[----:B------:R-:W-:-:S07]  /*1410*/  VIADD R14, R14, UR4 ;  /* 0x000000040e0e7c36 */ /* 0x000fce0008000000 */
.L_x_41:
[----:B------:R0:W2:Y:S01]  /*1420*/  LDS R16, [R14] ;  /* 0x000000000e107984 */ /* 0x0000a20000000800 */
[----:B------:R-:W-:-:S04]  /*1430*/  IADD3 R9, PT, PT, R9, 0x1, RZ ;  /* 0x0000000109097810 */ /* 0x000fc80007ffe0ff */
[----:B------:R-:W-:Y:S01]  /*1440*/  ISETP.NE.AND P1, PT, R9, RZ, PT ;  /* 0x000000ff0900720c */ /* 0x000fe20003f25270 */
[----:B0-----:R-:W-:Y:S01]  /*1450*/  VIADD R14, R14, 0x4 ;  /* 0x000000040e0e7836 */ /* 0x001fe20000000000 */
[----:B--2---:R0:W-:Y:S02]  /*1460*/  STS [R7], R16 ;  /* 0x0000001007007388 */ /* 0x0041e40000000800 */
[----:B0-----:R-:W-:-:S09]  /*1470*/  VIADD R7, R7, 0x4 ;  /* 0x0000000407077836 */ /* 0x001fd20000000000 */
[----:B------:R-:W-:Y:S05]  /*1480*/  @P1 BRA `(.L_x_41) ;  /* 0xfffffffc00e41947 */ /* 0x000fea000383ffff */
.L_x_40:
[----:B------:R-:W-:Y:S05]  /*1490*/  BSYNC.RECONVERGENT B2 ;  /* 0x0000000000027941 */ /* 0x000fea0003800200 */
.L_x_39:
[----:B------:R-:W-:Y:S05]  /*14a0*/  @P0 BRA `(.L_x_38) ;  /* 0x00000004007c0947 */ /* 0x000fea0003800000 */
[----:B------:R-:W0:Y:S01]  /*14b0*/  S2R R16, SR_CgaCtaId ;  /* 0x0000000000107919 */ /* 0x000e220000008800 */
[----:B-1----:R-:W-:Y:S01]  /*14c0*/  IMAD.IADD R15, R11, 0x1, -R12 ;  /* 0x000000010b0f7824 */ /* 0x002fe200078e0a0c */
[----:B------:R-:W-:Y:S01]  /*14d0*/  MOV R9, 0x400 ;  /* 0x0000040000097802 */ /* 0x000fe20000000f00 */
[----:B------:R-:W-:Y:S01]  /*14e0*/  IMAD.SHL.U32 R7, R3, 0x10, RZ ;  /* 0x0000001003077824 */ /* 0x000fe200078e00ff */
[----:B------:R-:W-:Y:S01]  /*14f0*/  BSSY.RECONVERGENT B2, `(.L_x_42) ;  /* 0x0000035000027945 */ /* 0x000fe20003800200 */
[----:B------:R-:W-:Y:S02]  /*1500*/  PLOP3.LUT P0, PT, PT, PT, PT, 0x80, 0x8 ;  /* 0x000000000008781c */ /* 0x000fe40003f0f070 */
[----:B------:R-:W-:Y:S01]  /*1510*/  ISETP.GT.AND P1, PT, R15, 0xc, PT ;  /* 0x0000000c0f00780c */ /* 0x000fe20003f24270 */
[----:B------:R-:W-:Y:S02]  /*1520*/  VIADD R13, R9, 0x2008 ;  /* 0x00002008090d7836 */ /* 0x000fe40000000000 */
[----:B------:R-:W-:-:S02]  /*1530*/  IMAD R14, R12, 0x4, R7 ;  /* 0x000000040c0e7824 */ /* 0x000fc400078e0207 */
[----:B------:R-:W-:Y:S02]  /*1540*/  VIADD R9, R9, 0x4008 ;  /* 0x0000400809097836 */ /* 0x000fe40000000000 */
[----:B------:R-:W-:Y:S02]  /*1550*/  IMAD R14, R5, -0x4, R14 ;  /* 0xfffffffc050e7824 */ /* 0x000fe400078e020e */
[----:B------:R-:W-:Y:S01]  /*1560*/  IMAD R7, R8, 0x4, R7 ;  /* 0x0000000408077824 */ /* 0x000fe200078e0207 */
[C---:B0-----:R-:W-:Y:S02]  /*1570*/  LEA R13, R16.reuse, R13, 0x18 ;  /* 0x0000000d100d7211 */ /* 0x041fe400078ec0ff */
[----:B------:R-:W-:Y:S02]  /*1580*/  LEA R16, R16, R9, 0x18 ;  /* 0x0000000910107211 */ /* 0x000fe400078ec0ff */
[----:B------:R-:W-:Y:S02]  /*1590*/  IADD3 R9, PT, PT, R14, 0x8, R13 ;  /* 0x000000080e097810 */ /* 0x000fe40007ffe00d */
[----:B------:R-:W-:Y:S01]  /*15a0*/  IADD3 R7, PT, PT, R7, 0x8, R16 ;  /* 0x0000000807077810 */ /* 0x000fe20007ffe010 */
[----:B------:R-:W-:Y:S06]  /*15b0*/  @!P1 BRA `(.L_x_43) ;  /* 0x0000000000a09947 */ /* 0x000fec0003800000 */
[----:B------:R-:W-:Y:S02]  /*15c0*/  PLOP3.LUT P0, PT, PT, PT, PT, 0x8, 0x80 ;  /* 0x000000000080781c */ /* 0x000fe40003f0e170 */
[----:B------:R-:W-:-:S11]  /*15d0*/  IADD3 R13, PT, PT, R11, -0xc, RZ ;  /* 0xfffffff40b0d7810 */ /* 0x000fd60007ffe0ff */
.L_x_44:
[----:B------:R-:W0:Y:S01]  /*15e0*/  LDS R14, [R9+-0x8] ;  /* 0xfffff800090e7984 */ /* 0x000e220000000800 */
[----:B------:R-:W-:Y:S02]  /*15f0*/  VIADD R12, R12, 0x10 ;  /* 0x000000100c0c7836 */ /* 0x000fe40000000000 */
[----:B------:R-:W-:-:S03]  /*1600*/  VIADD R8, R8, 0x10 ;  /* 0x0000001008087836 */ /* 0x000fc60000000000 */
[----:B------:R-:W-:Y:S01]  /*1610*/  ISETP.GE.AND P1, PT, R12, R13, PT ;  /* 0x0000000d0c00720c */ /* 0x000fe20003f26270 */
[----:B0-----:R-:W-:Y:S04]  /*1620*/  STS [R7+-0x8], R14 ;  /* 0xfffff80e07007388 */ /* 0x001fe80000000800 */
[----:B------:R-:W0:Y:S04]  /*1630*/  LDS R16, [R9+-0x4] ;  /* 0xfffffc0009107984 */ /* 0x000e280000000800 */
[----:B0-----:R-:W-:Y:S04]  /*1640*/  STS [R7+-0x4], R16 ;  /* 0xfffffc1007007388 */ /* 0x001fe80000000800 */
[----:B------:R-:W0:Y:S04]  /*1650*/  LDS R18, [R9] ;  /* 0x0000000009127984 */ /* 0x000e280000000800 */
[----:B0-----:R-:W-:Y:S04]  /*1660*/  STS [R7], R18 ;  /* 0x0000001207007388 */ /* 0x001fe80000000800 */
[----:B------:R-:W0:Y:S04]  /*1670*/  LDS R20, [R9+0x4] ;  /* 0x0000040009147984 */ /* 0x000e280000000800 */
[----:B0-----:R-:W-:Y:S04]  /*1680*/  STS [R7+0x4], R20 ;  /* 0x0000041407007388 */ /* 0x001fe80000000800 */
        /* <DEDUP_REMOVED lines=22> */
[----:B------:R0:W1:Y:S02]  /*17f0*/  LDS R20, [R9+0x34] ;  /* 0x0000340009147984 */ /* 0x0000640000000800 */
[----:B0-----:R-:W-:-:S02]  /*1800*/  VIADD R9, R9, 0x40 ;  /* 0x0000004009097836 */ /* 0x001fc40000000000 */
[----:B-1----:R0:W-:Y:S02]  /*1810*/  STS [R7+0x34], R20 ;  /* 0x0000341407007388 */ /* 0x0021e40000000800 */
[----:B0-----:R-:W-:Y:S01]  /*1820*/  VIADD R7, R7, 0x40 ;  /* 0x0000004007077836 */ /* 0x001fe20000000000 */
[----:B------:R-:W-:Y:S06]  /*1830*/  @!P1 BRA `(.L_x_44) ;  /* 0xfffffffc00689947 */ /* 0x000fec000383ffff */
.L_x_43:
[----:B------:R-:W-:Y:S05]  /*1840*/  BSYNC.RECONVERGENT B2 ;  /* 0x0000000000027941 */ /* 0x000fea0003800200 */
.L_x_42:
[----:B------:R-:W-:Y:S01]  /*1850*/  IMAD.IADD R13, R11, 0x1, -R12 ;  /* 0x000000010b0d7824 */ /* 0x000fe200078e0a0c */
[----:B------:R-:W-:Y:S04]  /*1860*/  BSSY.RECONVERGENT B2, `(.L_x_45) ;  /* 0x0000018000027945 */ /* 0x000fe80003800200 */
[----:B------:R-:W-:-:S13]  /*1870*/  ISETP.GT.AND P1, PT, R13, 0x4, PT ;  /* 0x000000040d00780c */ /* 0x000fda0003f24270 */
[----:B------:R-:W-:Y:S05]  /*1880*/  @!P1 BRA `(.L_x_46) ;  /* 0x0000000000549947 */ /* 0x000fea0003800000 */
[----:B------:R-:W0:Y:S01]  /*1890*/  LDS R14, [R9+-0x8] ;  /* 0xfffff800090e7984 */ /* 0x000e220000000800 */
[----:B------:R-:W-:Y:S01]  /*18a0*/  PLOP3.LUT P0, PT, PT, PT, PT, 0x8, 0x80 ;  /* 0x000000000080781c */ /* 0x000fe20003f0e170 */
[----:B------:R-:W-:Y:S02]  /*18b0*/  VIADD R12, R12, 0x8 ;  /* 0x000000080c0c7836 */ /* 0x000fe40000000000 */
[----:B------:R-:W-:Y:S01]  /*18c0*/  VIADD R8, R8, 0x8 ;  /* 0x0000000808087836 */ /* 0x000fe20000000000 */
        /* <DEDUP_REMOVED lines=16> */
[----:B0-----:R-:W-:-:S07]  /*19d0*/  IADD3 R7, PT, PT, R7, 0x20, RZ ;  /* 0x0000002007077810 */ /* 0x001fce0007ffe0ff */
.L_x_46:
[----:B------:R-:W-:Y:S05]  /*19e0*/  BSYNC.RECONVERGENT B2 ;  /* 0x0000000000027941 */ /* 0x000fea0003800200 */
.L_x_45:
[----:B------:R-:W-:-:S13]  /*19f0*/  ISETP.LT.OR P0, PT, R12, R11, P0 ;  /* 0x0000000b0c00720c */ /* 0x000fda0000701670 */
[----:B------:R-:W-:Y:S05]  /*1a00*/  @!P0 BRA `(.L_x_38) ;  /* 0x0000000000248947 */ /* 0x000fea0003800000 */
[----:B------:R-:W0:Y:S01]  /*1a10*/  LDS R12, [R9+-0x8] ;  /* 0xfffff800090c7984 */ /* 0x000e220000000800 */
[----:B------:R-:W-:-:S03]  /*1a20*/  VIADD R8, R8, 0x4 ;  /* 0x0000000408087836 */ /* 0x000fc60000000000 */
[----:B0-----:R-:W-:Y:S04]  /*1a30*/  STS [R7+-0x8], R12 ;  /* 0xfffff80c07007388 */ /* 0x001fe80000000800 */
[----:B------:R-:W0:Y:S04]  /*1a40*/  LDS R14, [R9+-0x4] ;  /* 0xfffffc00090e7984 */ /* 0x000e280000000800 */
[----:B0-----:R-:W-:Y:S04]  /*1a50*/  STS [R7+-0x4], R14 ;  /* 0xfffffc0e07007388 */ /* 0x001fe80000000800 */
[----:B------:R-:W0:Y:S04]  /*1a60*/  LDS R16, [R9] ;  /* 0x0000000009107984 */ /* 0x000e280000000800 */
[----:B0-----:R-:W-:Y:S04]  /*1a70*/  STS [R7], R16 ;  /* 0x0000001007007388 */ /* 0x001fe80000000800 */
[----:B------:R-:W0:Y:S04]  /*1a80*/  LDS R18, [R9+0x4] ;  /* 0x0000040009127984 */ /* 0x000e280000000800 */
[----:B0-----:R0:W-:Y:S02]  /*1a90*/  STS [R7+0x4], R18 ;  /* 0x0000041207007388 */ /* 0x0011e40000000800 */
.L_x_38:
[----:B------:R-:W-:Y:S05]  /*1aa0*/  BSYNC.RECONVERGENT B1 ;  /* 0x0000000000017941 */ /* 0x000fea0003800200 */
.L_x_37:
[----:B------:R-:W-:-:S13]  /*1ab0*/  ISETP.GE.AND P0, PT, R10, R2, PT ;  /* 0x000000020a00720c */ /* 0x000fda0003f06270 */
[----:B------:R-:W-:Y:S05]  /*1ac0*/  @P0 BRA `(.L_x_21) ;  /* 0x0000000400e00947 */ /* 0x000fea0003800000 */
[-C--:B0-----:R-:W-:Y:S01]  /*1ad0*/  IADD3 R7, PT, PT, R6, -R5.reuse, -R10 ;  /* 0x8000000506077210 */ /* 0x081fe20007ffe80a */
[----:B------:R-:W-:Y:S01]  /*1ae0*/  BSSY.RECONVERGENT B1, `(.L_x_47) ;  /* 0x000001a000017945 */ /* 0x000fe20003800200 */
[----:B------:R-:W-:Y:S02]  /*1af0*/  IADD3 R6, PT, PT, R10, R5, -R6 ;  /* 0x000000050a067210 */ /* 0x000fe40007ffe806 */
[----:B------:R-:W-:Y:S01]  /*1b00*/  LOP3.LUT P1, R11, R7, 0x3, RZ, 0xc0, !PT ;  /* 0x00000003070b7812 */ /* 0x000fe2000782c0ff */
[----:B------:R-:W-:Y:S01]  /*1b10*/  IMAD.MOV.U32 R7, RZ, RZ, R10 ;  /* 0x000000ffff077224 */ /* 0x000fe200078e000a */
[----:B------:R-:W-:-:S11]  /*1b20*/  ISETP.GT.U32.AND P0, PT, R6, -0x4, PT ;  /* 0xfffffffc0600780c */ /* 0x000fd60003f04070 */
[----:B------:R-:W-:Y:S05]  /*1b30*/  @!P1 BRA `(.L_x_48) ;  /* 0x0000000000509947 */ /* 0x000fea0003800000 */
[----:B------:R-:W0:Y:S01]  /*1b40*/  S2UR UR6, SR_CgaCtaId ;  /* 0x00000000000679c3 */ /* 0x000e220000008800 */
[----:B------:R-:W-:Y:S01]  /*1b50*/  UMOV UR4, 0x400 ;  /* 0x0000040000047882 */ /* 0x000fe20000000000 */
[----:B------:R-:W-:Y:S01]  /*1b60*/  IMAD R6, R3, 0x4, R8 ;  /* 0x0000000403067824 */ /* 0x000fe200078e0208 */
[----:B------:R-:W-:Y:S01]  /*1b70*/  UIADD3 UR5, UPT, UPT, UR4, 0x4008, URZ ;  /* 0x0000400804057890 */ /* 0x000fe2000fffe0ff */
[----:B------:R-:W-:Y:S01]  /*1b80*/  IMAD.IADD R9, R10, 0x1, R5 ;  /* 0x000000010a097824 */ /* 0x000fe200078e0205 */
[----:B------:R-:W-:Y:S01]  /*1b90*/  UIADD3 UR4, UPT, UPT, UR4, 0x8, URZ ;  /* 0x0000000804047890 */ /* 0x000fe2000fffe0ff */
[----:B------:R-:W-:Y:S02]  /*1ba0*/  IMAD.IADD R7, R11, 0x1, R10 ;  /* 0x000000010b077824 */ /* 0x000fe400078e020a */
[--C-:B------:R-:W-:Y:S02]  /*1bb0*/  IMAD.IADD R8, R8, 0x1, R11.reuse ;  /* 0x0000000108087824 */ /* 0x100fe400078e020b */
[----:B------:R-:W-:Y:S01]  /*1bc0*/  IMAD.MOV R10, RZ, RZ, -R11 ;  /* 0x000000ffff0a7224 */ /* 0x000fe200078e0a0b */
[----:B0-----:R-:W-:-:S02]  /*1bd0*/  ULEA UR5, UR6, UR5, 0x18 ;  /* 0x0000000506057291 */ /* 0x001fc4000f8ec0ff */
[----:B------:R-:W-:-:S04]  /*1be0*/  ULEA UR4, UR6, UR4, 0x18 ;  /* 0x0000000406047291 */ /* 0x000fc8000f8ec0ff */
[----:B------:R-:W-:Y:S02]  /*1bf0*/  LEA R6, R6, UR5, 0x2 ;  /* 0x0000000506067c11 */ /* 0x000fe4000f8e10ff */
[----:B------:R-:W-:-:S07]  /*1c00*/  LEA R9, R9, UR4, 0x2 ;  /* 0x0000000409097c11 */ /* 0x000fce000f8e10ff */
.L_x_49:
[----:B------:R0:W2:Y:S01]  /*1c10*/  LDS R11, [R9] ;  /* 0x00000000090b7984 */ /* 0x0000a20000000800 */
[----:B------:R-:W-:-:S05]  /*1c20*/  VIADD R10, R10, 0x1 ;  /* 0x000000010a0a7836 */ /* 0x000fca0000000000 */
[----:B------:R-:W-:Y:S02]  /*1c30*/  ISETP.NE.AND P1, PT, R10, RZ, PT ;  /* 0x000000ff0a00720c */ /* 0x000fe40003f25270 */
[----:B0-----:R-:W-:Y:S01]  /*1c40*/  IADD3 R9, PT, PT, R9, 0x4, RZ ;  /* 0x0000000409097810 */ /* 0x001fe20007ffe0ff */
[----:B--2---:R0:W-:Y:S02]  /*1c50*/  STS [R6], R11 ;  /* 0x0000000b06007388 */ /* 0x0041e40000000800 */
[----:B0-----:R-:W-:-:S08]  /*1c60*/  VIADD R6, R6, 0x4 ;  /* 0x0000000406067836 */ /* 0x001fd00000000000 */
[----:B------:R-:W-:Y:S05]  /*1c70*/  @P1 BRA `(.L_x_49) ;  /* 0xfffffffc00e41947 */ /* 0x000fea000383ffff */
.L_x_48:
[----:B------:R-:W-:Y:S05]  /*1c80*/  BSYNC.RECONVERGENT B1 ;  /* 0x0000000000017941 */ /* 0x000fea0003800200 */
.L_x_47:
[----:B------:R-:W-:Y:S05]  /*1c90*/  @P0 BRA `(.L_x_21) ;  /* 0x00000004006c0947 */ /* 0x000fea0003800000 */
[----:B------:R-:W0:Y:S01]  /*1ca0*/  S2UR UR6, SR_CgaCtaId ;  /* 0x00000000000679c3 */ /* 0x000e220000008800 */
[----:B------:R-:W-:Y:S01]  /*1cb0*/  IMAD.IADD R6, R2, 0x1, -R7 ;  /* 0x0000000102067824 */ /* 0x000fe200078e0a07 */
[----:B------:R-:W-:Y:S01]  /*1cc0*/  UMOV UR4, 0x400 ;  /* 0x0000040000047882 */ /* 0x000fe20000000000 */
[----:B------:R-:W-:Y:S01]  /*1cd0*/  IMAD.IADD R5, R7, 0x1, R5 ;  /* 0x0000000107057824 */ /* 0x000fe200078e0205 */
[----:B------:R-:W-:Y:S01]  /*1ce0*/  UIADD3 UR5, UPT, UPT, UR4, 0x8, URZ ;  /* 0x0000000804057890 */ /* 0x000fe2000fffe0ff */
[----:B------:R-:W-:Y:S01]  /*1cf0*/  BSSY.RECONVERGENT B1, `(.L_x_50) ;  /* 0x0000033000017945 */ /* 0x000fe20003800200 */
[----:B------:R-:W-:Y:S01]  /*1d00*/  UIADD3 UR4, UPT, UPT, UR4, 0x4008, URZ ;  /* 0x0000400804047890 */ /* 0x000fe2000fffe0ff */
[----:B------:R-:W-:Y:S01]  /*1d10*/  ISETP.GT.AND P1, PT, R6, 0xc, PT ;  /* 0x0000000c0600780c */ /* 0x000fe20003f24270 */
[----:B------:R-:W-:Y:S01]  /*1d20*/  IMAD R6, R3, 0x4, R8 ;  /* 0x0000000403067824 */ /* 0x000fe200078e0208 */
[----:B------:R-:W-:Y:S01]  /*1d30*/  PLOP3.LUT P0, PT, PT, PT, PT, 0x80, 0x8 ;  /* 0x000000000008781c */ /* 0x000fe20003f0f070 */
[----:B0-----:R-:W-:-:S02]  /*1d40*/  ULEA UR5, UR6, UR5, 0x18 ;  /* 0x0000000506057291 */ /* 0x001fc4000f8ec0ff */
[----:B------:R-:W-:-:S04]  /*1d50*/  ULEA UR4, UR6, UR4, 0x18 ;  /* 0x0000000406047291 */ /* 0x000fc8000f8ec0ff */
[----:B------:R-:W-:Y:S02]  /*1d60*/  LEA R5, R5, UR5, 0x2 ;  /* 0x0000000505057c11 */ /* 0x000fe4000f8e10ff */
[----:B------:R-:W-:-:S03]  /*1d70*/  LEA R6, R6, UR4, 0x2 ;  /* 0x0000000406067c11 */ /* 0x000fc6000f8e10ff */
[----:B------:R-:W-:Y:S02]  /*1d80*/  VIADD R5, R5, 0x8 ;  /* 0x0000000805057836 */ /* 0x000fe40000000000 */
[----:B------:R-:W-:Y:S01]  /*1d90*/  VIADD R6, R6, 0x8 ;  /* 0x0000000806067836 */ /* 0x000fe20000000000 */
[----:B------:R-:W-:Y:S06]  /*1da0*/  @!P1 BRA `(.L_x_51) ;  /* 0x00000000009c9947 */ /* 0x000fec0003800000 */
[----:B------:R-:W-:Y:S01]  /*1db0*/  PLOP3.LUT P0, PT, PT, PT, PT, 0x8, 0x80 ;  /* 0x000000000080781c */ /* 0x000fe20003f0e170 */
[----:B------:R-:W-:-:S12]  /*1dc0*/  VIADD R8, R2, 0xfffffff4 ;  /* 0xfffffff402087836 */ /* 0x000fd80000000000 */
.L_x_52:
[----:B------:R-:W0:Y:S01]  /*1dd0*/  LDS R9, [R5+-0x8] ;  /* 0xfffff80005097984 */ /* 0x000e220000000800 */
[----:B------:R-:W-:-:S05]  /*1de0*/  VIADD R7, R7, 0x10 ;  /* 0x0000001007077836 */ /* 0x000fca0000000000 */
[----:B------:R-:W-:Y:S01]  /*1df0*/  ISETP.GE.AND P1, PT, R7, R8, PT ;  /* 0x000000080700720c */ /* 0x000fe20003f26270 */
[----:B0-----:R-:W-:Y:S04]  /*1e00*/  STS [R6+-0x8], R9 ;  /* 0xfffff80906007388 */ /* 0x001fe80000000800 */
[----:B------:R-:W0:Y:S04]  /*1e10*/  LDS R11, [R5+-0x4] ;  /* 0xfffffc00050b7984 */ /* 0x000e280000000800 */
[----:B0-----:R-:W-:Y:S04]  /*1e20*/  STS [R6+-0x4], R11 ;  /* 0xfffffc0b06007388 */ /* 0x001fe80000000800 */
[----:B------:R-:W0:Y:S04]  /*1e30*/  LDS R13, [R5] ;  /* 0x00000000050d7984 */ /* 0x000e280000000800 */
[----:B0-----:R-:W-:Y:S04]  /*1e40*/  STS [R6], R13 ;  /* 0x0000000d06007388 */ /* 0x001fe80000000800 */
[----:B-1----:R-:W0:Y:S04]  /*1e50*/  LDS R15, [R5+0x4] ;  /* 0x00000400050f7984 */ /* 0x002e280000000800 */
        /* <DEDUP_REMOVED lines=24> */
[----:B0-----:R-:W-:-:S02]  /*1fe0*/  IADD3 R5, PT, PT, R5, 0x40, RZ ;  /* 0x0000004005057810 */ /* 0x001fc40007ffe0ff */
[----:B-1----:R0:W-:Y:S02]  /*1ff0*/  STS [R6+0x34], R15 ;  /* 0x0000340f06007388 */ /* 0x0021e40000000800 */
[----:B0-----:R-:W-:Y:S01]  /*2000*/  VIADD R6, R6, 0x40 ;  /* 0x0000004006067836 */ /* 0x001fe20000000000 */
[----:B------:R-:W-:Y:S06]  /*2010*/  @!P1 BRA `(.L_x_52) ;  /* 0xfffffffc006c9947 */ /* 0x000fec000383ffff */
.L_x_51:
[----:B------:R-:W-:Y:S05]  /*2020*/  BSYNC.RECONVERGENT B1 ;  /* 0x0000000000017941 */ /* 0x000fea0003800200 */
.L_x_50:
[----:B------:R-:W-:Y:S01]  /*2030*/  IMAD.IADD R8, R2, 0x1, -R7 ;  /* 0x0000000102087824 */ /* 0x000fe200078e0a07 */
[----:B------:R-:W-:Y:S04]  /*2040*/  BSSY.RECONVERGENT B1, `(.L_x_53) ;  /* 0x0000017000017945 */ /* 0x000fe80003800200 */
[----:B------:R-:W-:-:S13]  /*2050*/  ISETP.GT.AND P1, PT, R8, 0x4, PT ;  /* 0x000000040800780c */ /* 0x000fda0003f24270 */
[----:B------:R-:W-:Y:S05]  /*2060*/  @!P1 BRA `(.L_x_54) ;  /* 0x0000000000509947 */ /* 0x000fea0003800000 */
[----:B------:R-:W0:Y:S01]  /*2070*/  LDS R9, [R5+-0x8] ;  /* 0xfffff80005097984 */ /* 0x000e220000000800 */
[----:B------:R-:W-:Y:S01]  /*2080*/  PLOP3.LUT P0, PT, PT, PT, PT, 0x8, 0x80 ;  /* 0x000000000080781c */ /* 0x000fe20003f0e170 */
[----:B------:R-:W-:Y:S02]  /*2090*/  VIADD R7, R7, 0x8 ;  /* 0x0000000807077836 */ /* 0x000fe40000000000 */
        /* <DEDUP_REMOVED lines=16> */
[----:B0-----:R-:W-:-:S07]  /*21a0*/  VIADD R6, R6, 0x20 ;  /* 0x0000002006067836 */ /* 0x001fce0000000000 */
.L_x_54:
[----:B------:R-:W-:Y:S05]  /*21b0*/  BSYNC.RECONVERGENT B1 ;  /* 0x0000000000017941 */ /* 0x000fea0003800200 */
.L_x_53:
[----:B------:R-:W-:-:S13]  /*21c0*/  ISETP.LT.OR P0, PT, R7, R2, P0 ;  /* 0x000000020700720c */ /* 0x000fda0000701670 */
[----:B------:R-:W0:Y:S04]  /*21d0*/  @P0 LDS R7, [R5+-0x8] ;  /* 0xfffff80005070984 */ /* 0x000e280000000800 */
[----:B0-----:R-:W-:Y:S04]  /*21e0*/  @P0 STS [R6+-0x8], R7 ;  /* 0xfffff80706000388 */ /* 0x001fe80000000800 */
[----:B------:R-:W0:Y:S04]  /*21f0*/  @P0 LDS R9, [R5+-0x4] ;  /* 0xfffffc0005090984 */ /* 0x000e280000000800 */
[----:B0-----:R-:W-:Y:S04]  /*2200*/  @P0 STS [R6+-0x4], R9 ;  /* 0xfffffc0906000388 */ /* 0x001fe80000000800 */
[----:B------:R-:W0:Y:S04]  /*2210*/  @P0 LDS R11, [R5] ;  /* 0x00000000050b0984 */ /* 0x000e280000000800 */
[----:B0-----:R-:W-:Y:S04]  /*2220*/  @P0 STS [R6], R11 ;  /* 0x0000000b06000388 */ /* 0x001fe80000000800 */
[----:B------:R-:W0:Y:S04]  /*2230*/  @P0 LDS R13, [R5+0x4] ;  /* 0x00000400050d0984 */ /* 0x000e280000000800 */
[----:B0-----:R2:W-:Y:S02]  /*2240*/  @P0 STS [R6+0x4], R13 ;  /* 0x0000040d06000388 */ /* 0x0015e40000000800 */
.L_x_21:
[----:B------:R-:W-:Y:S05]  /*2250*/  BSYNC.RECONVERGENT B0 ;  /* 0x0000000000007941 */ /* 0x000fea0003800200 */
.L_x_20:
[----:B------:R-:W-:Y:S05]  /*2260*/  WARPSYNC.ALL ;  /* 0x0000000000007948 */ /* 0x000fea0003800000 */
[----:B------:R-:W-:Y:S01]  /*2270*/  BAR.SYNC.DEFER_BLOCKING 0x0 ;  /* 0x0000000000007b1d */ /* 0x000fe20000010000 */
[----:B------:R-:W-:-:S13]  /*2280*/  ISETP.GE.AND P0, PT, R3, R4, PT ;  /* 0x000000040300720c */ /* 0x000fda0003f06270 */
[----:B------:R-:W-:Y:S05]  /*2290*/  @P0 EXIT ;  /* 0x000000000000094d */ /* 0x000fea0003800000 */
[----:B------:R-:W5:Y:S01]  /*22a0*/  S2UR UR5, SR_CgaCtaId ;  /* 0x00000000000579c3 */ /* 0x000f620000008800 */
[----:B------:R-:W-:Y:S02]  /*22b0*/  UMOV UR4, 0x400 ;  /* 0x0000040000047882 */ /* 0x000fe40000000000 */
[----:B------:R-:W-:-:S05]  /*22c0*/  UIADD3 UR4, UPT, UPT, UR4, 0x4008, URZ ;  /* 0x0000400804047890 */ /* 0x000fca000fffe0ff */
[----:B------:R-:W0:Y:S01]  /*22d0*/  LDC.64 R8, c[0x0][0x390] ;  /* 0x0000e400ff087b82 */ /* 0x000e220000000a00 */
[----:B-----5:R-:W-:-:S12]  /*22e0*/  ULEA UR4, UR5, UR4, 0x18 ;  /* 0x0000000405047291 */ /* 0x020fd8000f8ec0ff */
.L_x_55:
[C---:B------:R-:W-:Y:S01]  /*22f0*/  LEA R2, R3.reuse, UR4, 0x2 ;  /* 0x0000000403027c11 */ /* 0x040fe2000f8e10ff */
[----:B0-----:R-:W-:Y:S02]  /*2300*/  IMAD.IADD R7, R0, 0x1, R3 ;  /* 0x0000000100077824 */ /* 0x001fe400078e0203 */
[----:B------:R-:W-:Y:S02]  /*2310*/  VIADD R3, R3, UR10 ;  /* 0x0000000a03037c36 */ /* 0x000fe40008000000 */
[----:B------:R-:W0:Y:S01]  /*2320*/  LDS R5, [R2] ;  /* 0x0000000002057984 */ /* 0x000e220000000800 */
[----:B--2---:R-:W-:Y:S02]  /*2330*/  IMAD.WIDE R6, R7, 0x4, R8 ;  /* 0x0000000407067825 */ /* 0x004fe400078e0208 */
[----:B------:R-:W-:-:S03]  /*2340*/  ISETP.GE.AND P0, PT, R3, R4, PT ;  /* 0x000000040300720c */ /* 0x000fc60003f06270 */
[----:B0-----:R0:W-:Y:S10]  /*2350*/  STG.E desc[UR8][R6.64], R5 ;  /* 0x0000000506007986 */ /* 0x0011f4000c101908 */
[----:B------:R-:W-:Y:S05]  /*2360*/  @!P0 BRA `(.L_x_55) ;  /* 0xfffffffc00e08947 */ /* 0x000fea000383ffff */
[----:B------:R-:W-:Y:S05]  /*2370*/  EXIT ;  /* 0x000000000000794d */ /* 0x000fea0003800000 */
.L_x_56:
[----:B------:R-:W-:-:S00]  /*2380*/  BRA `(.L_x_56) ;  /* 0xfffffffc00fc7947 */ /* 0x000fc0000383ffff */
[----:B------:R-:W-:-:S00]  /*2390*/  NOP ;  /* 0x0000000000007918 */ /* 0x000fc00000000000 */
        /* <DEDUP_REMOVED lines=14> */
.L_x_91:


//--------------------- .text._Z8mergeGPUPiS_S_ii --------------------------
	.section	.text._Z8mergeGPUPiS_S_ii,"ax",@progbits
	.align	128
        .global         _Z8mergeGPUPiS_S_ii
        .type           _Z8mergeGPUPiS_S_ii,@function
        .size           _Z8mergeGPUPiS_S_ii,(.L_x_92 - _Z8mergeGPUPiS_S_ii)
        .other          _Z8mergeGPUPiS_S_ii,@"STO_CUDA_ENTRY STV_DEFAULT"
_Z8mergeGPUPiS_S_ii:
.text._Z8mergeGPUPiS_S_ii:
[----:B------:R-:W-:Y:S01]  /*0000*/  LDC R1, c[0x0][0x37c] ;  /* 0x0000df00ff017b82 */ /* 0x000fe20000000800 */
[----:B------:R-:W0:Y:S07]  /*0010*/  S2R R0, SR_TID.X ;  /* 0x0000000000007919 */ /* 0x000e2e0000002100 */
[----:B------:R-:W0:Y:S01]  /*0020*/  S2UR UR4, SR_CTAID.X ;  /* 0x00000000000479c3 */ /* 0x000e220000002500 */
[----:B------:R-:W1:Y:S07]  /*0030*/  LDCU.64 UR6, c[0x0][0x398] ;  /* 0x00007300ff0677ac */ /* 0x000e6e0008000a00 */
[----:B------:R-:W0:Y:S01]  /*0040*/  LDC R3, c[0x0][0x360] ;  /* 0x0000d800ff037b82 */ /* 0x000e220000000800 */
[----:B-1----:R-:W-:-:S04]  /*0050*/  IMAD.U32 R15, RZ, RZ, UR7 ;  /* 0x00000007ff0f7e24 */ /* 0x002fc8000f8e00ff */
[----:B------:R-:W-:Y:S02]  /*0060*/  VIADD R2, R15, UR6 ;  /* 0x000000060f027c36 */ /* 0x000fe40008000000 */
[----:B0-----:R-:W-:-:S04]  /*0070*/  IMAD R3, R3, UR4, R0 ;  /* 0x0000000403037c24 */ /* 0x001fc8000f8e0200 */
[----:B------:R-:W-:-:S05]  /*0080*/  IMAD.SHL.U32 R3, R3, 0x4, RZ ;  /* 0x0000000403037824 */ /* 0x000fca00078e00ff */
[----:B------:R-:W-:-:S13]  /*0090*/  ISETP.GE.AND P0, PT, R3, R2, PT ;  /* 0x000000020300720c */ /* 0x000fda0003f06270 */
[----:B------:R-:W-:Y:S05]  /*00a0*/  @P0 EXIT ;  /* 0x000000000000094d */ /* 0x000fea0003800000 */
[C---:B------:R-:W-:Y:S01]  /*00b0*/  IMAD.IADD R0, R3.reuse, 0x1, -R15 ;  /* 0x0000000103007824 */ /* 0x040fe200078e0a0f */
[C---:B------:R-:W-:Y:S01]  /*00c0*/  ISETP.GT.AND P0, PT, R3.reuse, R15, PT ;  /* 0x0000000f0300720c */ /* 0x040fe20003f04270 */
[----:B------:R-:W0:Y:S01]  /*00d0*/  LDCU.64 UR4, c[0x0][0x358] ;  /* 0x00006b00ff0477ac */ /* 0x000e220008000a00 */
[----:B------:R-:W-:Y:S01]  /*00e0*/  VIMNMX R9, PT, PT, R3, UR6, PT ;  /* 0x0000000603097c48 */ /* 0x000fe2000bfe0100 */
[----:B------:R-:W-:Y:S01]  /*00f0*/  BSSY.RECONVERGENT B0, `(.L_x_57) ;  /* 0x000002b000007945 */ /* 0x000fe20003800200 */
[----:B------:R-:W-:Y:S01]  /*0100*/  SEL R0, R0, RZ, P0 ;  /* 0x000000ff00007207 */ /* 0x000fe20000000000 */
[----:B------:R-:W1:Y:S03]  /*0110*/  LDCU UR7, c[0x0][0x398] ;  /* 0x00007300ff0777ac */ /* 0x000e660008000800 */
[----:B------:R-:W-:Y:S01]  /*0120*/  ISETP.GE.AND P0, PT, R0, R9, PT ;  /* 0x000000090000720c */ /* 0x000fe20003f06270 */
[----:B------:R-:W2:-:S12]  /*0130*/  LDCU UR6, c[0x0][0x39c] ;  /* 0x00007380ff0677ac */ /* 0x000e980008000800 */
[----:B0-----:R-:W-:Y:S05]  /*0140*/  @P0 BRA `(.L_x_58) ;  /* 0x0000000000940947 */ /* 0x001fea0003800000 */
[----:B------:R-:W0:Y:S01]  /*0150*/  LDC.64 R6, c[0x0][0x388] ;  /* 0x0000e200ff067b82 */ /* 0x000e220000000a00 */
[----:B------:R-:W-:Y:S01]  /*0160*/  MOV R12, R9 ;  /* 0x00000009000c7202 */ /* 0x000fe20000000f00 */
[----:B------:R-:W-:-:S06]  /*0170*/  IMAD.MOV.U32 R13, RZ, RZ, R0 ;  /* 0x000000ffff0d7224 */ /* 0x000fcc00078e0000 */
[----:B------:R-:W3:Y:S02]  /*0180*/  LDC.64 R4, c[0x0][0x380] ;  /* 0x0000e000ff047b82 */ /* 0x000ee40000000a00 */
.L_x_62:
[----:B------:R-:W-:Y:S01]  /*0190*/  IMAD.IADD R8, R13, 0x1, R12 ;  /* 0x000000010d087824 */ /* 0x000fe200078e020c */
[----:B------:R-:W-:Y:S01]  /*01a0*/  BSSY.RELIABLE B1, `(.L_x_59) ;  /* 0x000001b000017945 */ /* 0x000fe20003800100 */
[----:B--2---:R-:W-:-:S03]  /*01b0*/  IMAD.U32 R15, RZ, RZ, UR6 ;  /* 0x00000006ff0f7e24 */ /* 0x004fc6000f8e00ff */
[----:B------:R-:W-:-:S04]  /*01c0*/  LEA.HI R0, R8, R8, RZ, 0x1 ;  /* 0x0000000808007211 */ /* 0x000fc800078f08ff */
[----:B------:R-:W-:-:S05]  /*01d0*/  SHF.R.S32.HI R0, RZ, 0x1, R0 ;  /* 0x00000001ff007819 */ /* 0x000fca0000011400 */
[----:B------:R-:W-:-:S05]  /*01e0*/  IMAD.IADD R16, R3, 0x1, -R0 ;  /* 0x0000000103107824 */ /* 0x000fca00078e0a00 */
[----:B------:R-:W-:-:S04]  /*01f0*/  ISETP.GE.AND P0, PT, R16, R15, PT ;  /* 0x0000000f1000720c */ /* 0x000fc80003f06270 */
[----:B------:R-:W-:Y:S01]  /*0200*/  ISETP.LT.OR P0, PT, R8, 0x2, P0 ;  /* 0x000000020800780c */ /* 0x000fe20000701670 */
[----:B---3--:R-:W-:-:S12]  /*0210*/  IMAD.WIDE R8, R0, 0x4, R4 ;  /* 0x0000000400087825 */ /* 0x008fd800078e0204 */
[----:B------:R-:W-:Y:S05]  /*0220*/  @P0 BRA `(.L_x_60) ;  /* 0x0000000000140947 */ /* 0x000fea0003800000 */
[----:B0-----:R-:W-:Y:S01]  /*0230*/  IMAD.WIDE R10, R16, 0x4, R6 ;  /* 0x00000004100a7825 */ /* 0x001fe200078e0206 */
[----:B------:R-:W2:Y:S05]  /*0240*/  LDG.E R14, desc[UR4][R8.64+-0x4] ;  /* 0xfffffc04080e7981 */ /* 0x000eaa000c1e1900 */
[----:B------:R-:W2:Y:S02]  /*0250*/  LDG.E R11, desc[UR4][R10.64] ;  /* 0x000000040a0b7981 */ /* 0x000ea4000c1e1900 */
[----:B--2---:R-:W-:-:S13]  /*0260*/  ISETP.GT.AND P0, PT, R14, R11, PT ;  /* 0x0000000b0e00720c */ /* 0x004fda0003f04270 */
[----:B------:R-:W-:Y:S05]  /*0270*/  @P0 BRA `(.L_x_61) ;  /* 0x0000000000340947 */ /* 0x000fea0003800000 */
.L_x_60:
[----:B------:R-:W-:-:S04]  /*0280*/  ISETP.GE.AND P0, PT, R16, 0x1, PT ;  /* 0x000000011000780c */ /* 0x000fc80003f06270 */
[----:B-1----:R-:W-:-:S13]  /*0290*/  ISETP.GE.OR P0, PT, R0, UR7, !P0 ;  /* 0x0000000700007c0c */ /* 0x002fda000c706670 */
[----:B------:R-:W-:Y:S05]  /*02a0*/  @P0 BREAK.RELIABLE B1 ;  /* 0x0000000000010942 */ /* 0x000fea0003800100 */
[----:B------:R-:W-:Y:S05]  /*02b0*/  @P0 BRA `(.L_x_58) ;  /* 0x0000000000380947 */ /* 0x000fea0003800000 */
[----:B------:R-:W-:Y:S01]  /*02c0*/  IADD3 R11, PT, PT, R16, -0x1, RZ ;  /* 0xffffffff100b7810 */ /* 0x000fe20007ffe0ff */
[----:B------:R-:W2:Y:S04]  /*02d0*/  LDG.E R9, desc[UR4][R8.64] ;  /* 0x0000000408097981 */ /* 0x000ea8000c1e1900 */
[----:B0-----:R-:W-:-:S06]  /*02e0*/  IMAD.WIDE.U32 R10, R11, 0x4, R6 ;  /* 0x000000040b0a7825 */ /* 0x001fcc00078e0006 */
[----:B------:R-:W2:Y:S02]  /*02f0*/  LDG.E R10, desc[UR4][R10.64] ;  /* 0x000000040a0a7981 */ /* 0x000ea4000c1e1900 */
[----:B--2---:R-:W-:-:S13]  /*0300*/  ISETP.GT.AND P0, PT, R10, R9, PT ;  /* 0x000000090a00720c */ /* 0x004fda0003f04270 */
[----:B------:R-:W-:Y:S05]  /*0310*/  @!P0 BREAK.RELIABLE B1 ;  /* 0x0000000000018942 */ /* 0x000fea0003800100 */
[----:B------:R-:W-:Y:S05]  /*0320*/  @!P0 BRA `(.L_x_58) ;  /* 0x00000000001c8947 */ /* 0x000fea0003800000 */
[----:B------:R-:W-:Y:S02]  /*0330*/  IMAD.MOV.U32 R13, RZ, RZ, R0 ;  /* 0x000000ffff0d7224 */ /* 0x000fe400078e0000 */
[----:B------:R-:W-:-:S07]  /*0340*/  IMAD.MOV.U32 R0, RZ, RZ, R12 ;  /* 0x000000ffff007224 */ /* 0x000fce00078e000c */
.L_x_61:
[----:B-1----:R-:W-:Y:S05]  /*0350*/  BSYNC.RELIABLE B1 ;  /* 0x0000000000017941 */ /* 0x002fea0003800100 */
.L_x_59:
[----:B------:R-:W-:Y:S01]  /*0360*/  ISETP.GE.AND P0, PT, R13, R0, PT ;  /* 0x000000000d00720c */ /* 0x000fe20003f06270 */
[----:B------:R-:W-:-:S12]  /*0370*/  IMAD.MOV.U32 R12, RZ, RZ, R0 ;  /* 0x000000ffff0c7224 */ /* 0x000fd800078e0000 */
[----:B------:R-:W-:Y:S05]  /*0380*/  @!P0 BRA `(.L_x_62) ;  /* 0xfffffffc00808947 */ /* 0x000fea000383ffff */
[----:B------:R-:W-:-:S07]  /*0390*/  MOV R0, R13 ;  /* 0x0000000d00007202 */ /* 0x000fce0000000f00 */
.L_x_58:
[----:B-12---:R-:W-:Y:S05]  /*03a0*/  BSYNC.RECONVERGENT B0 ;  /* 0x0000000000007941 */ /* 0x006fea0003800200 */
.L_x_57:
[----:B------:R-:W-:Y:S05]  /*03b0*/  WARPSYNC.ALL ;  /* 0x0000000000007948 */ /* 0x000fea0003800000 */
[----:B------:R-:W1:Y:S01]  /*03c0*/  LDCU UR6, c[0x0][0x398] ;  /* 0x00007300ff0677ac */ /* 0x000e620008000800 */
[----:B0-----:R-:W-:Y:S01]  /*03d0*/  VIADDMNMX R6, R3, 0x4, R2, PT ;  /* 0x0000000403067846 */ /* 0x001fe20003800102 */
[----:B------:R-:W-:Y:S01]  /*03e0*/  BSSY.RECONVERGENT B0, `(.L_x_63) ;  /* 0x000002c000007945 */ /* 0x000fe20003800200 */
[----:B------:R-:W0:Y:S02]  /*03f0*/  LDCU UR8, c[0x0][0x398] ;  /* 0x00007300ff0877ac */ /* 0x000e240008000800 */
[C---:B------:R-:W-:Y:S01]  /*0400*/  ISETP.GT.AND P0, PT, R6.reuse, R15, PT ;  /* 0x0000000f0600720c */ /* 0x040fe20003f04270 */
[----:B------:R-:W-:Y:S01]  /*0410*/  IMAD.IADD R5, R6, 0x1, -R15 ;  /* 0x0000000106057824 */ /* 0x000fe200078e0a0f */
[----:B------:R-:W2:Y:S04]  /*0420*/  LDCU UR7, c[0x0][0x39c] ;  /* 0x00007380ff0777ac */ /* 0x000ea80008000800 */
[----:B------:R-:W-:-:S02]  /*0430*/  SEL R5, R5, RZ, P0 ;  /* 0x000000ff05057207 */ /* 0x000fc40000000000 */
[----:B-1----:R-:W-:-:S04]  /*0440*/  VIMNMX R2, PT, PT, R6, UR6, PT ;  /* 0x0000000606027c48 */ /* 0x002fc8000bfe0100 */
[----:B------:R-:W-:-:S13]  /*0450*/  ISETP.GE.AND P0, PT, R5, R2, PT ;  /* 0x000000020500720c */ /* 0x000fda0003f06270 */
[----:B0-2---:R-:W-:Y:S05]  /*0460*/  @P0 BRA `(.L_x_64) ;  /* 0x00000000008c0947 */ /* 0x005fea0003800000 */
[----:B------:R-:W0:Y:S01]  /*0470*/  LDC.64 R8, c[0x0][0x388] ;  /* 0x0000e200ff087b82 */ /* 0x000e220000000a00 */
[----:B------:R-:W-:-:S07]  /*0480*/  IMAD.MOV.U32 R7, RZ, RZ, R5 ;  /* 0x000000ffff077224 */ /* 0x000fce00078e0005 */
[----:B------:R-:W1:Y:S02]  /*0490*/  LDC.64 R10, c[0x0][0x380] ;  /* 0x0000e000ff0a7b82 */ /* 0x000e640000000a00 */
.L_x_68:
[----:B------:R-:W-:Y:S01]  /*04a0*/  IMAD.IADD R4, R7, 0x1, R2 ;  /* 0x0000000107047824 */ /* 0x000fe200078e0202 */
[----:B------:R-:W-:Y:S04]  /*04b0*/  BSSY.RELIABLE B1, `(.L_x_65) ;  /* 0x000001a000017945 */ /* 0x000fe80003800100 */
[----:B------:R-:W-:-:S04]  /*04c0*/  LEA.HI R5, R4, R4, RZ, 0x1 ;  /* 0x0000000404057211 */ /* 0x000fc800078f08ff */
[----:B------:R-:W-:-:S04]  /*04d0*/  SHF.R.S32.HI R5, RZ, 0x1, R5 ;  /* 0x00000001ff057819 */ /* 0x000fc80000011405 */
[----:B------:R-:W-:Y:S01]  /*04e0*/  IADD3 R17, PT, PT, R6, -R5, RZ ;  /* 0x8000000506117210 */ /* 0x000fe20007ffe0ff */
[----:B-1----:R-:W-:-:S03]  /*04f0*/  IMAD.WIDE R12, R5, 0x4, R10 ;  /* 0x00000004050c7825 */ /* 0x002fc600078e020a */
[----:B------:R-:W-:-:S04]  /*0500*/  ISETP.GE.AND P0, PT, R17, UR7, PT ;  /* 0x0000000711007c0c */ /* 0x000fc8000bf06270 */
[----:B------:R-:W-:-:S13]  /*0510*/  ISETP.LT.OR P0, PT, R4, 0x2, P0 ;  /* 0x000000020400780c */ /* 0x000fda0000701670 */
[----:B------:R-:W-:Y:S05]  /*0520*/  @P0 BRA `(.L_x_66) ;  /* 0x0000000000140947 */ /* 0x000fea0003800000 */
[----:B0-----:R-:W-:Y:S01]  /*0530*/  IMAD.WIDE R14, R17, 0x4, R8 ;  /* 0x00000004110e7825 */ /* 0x001fe200078e0208 */
[----:B------:R-:W2:Y:S05]  /*0540*/  LDG.E R4, desc[UR4][R12.64+-0x4] ;  /* 0xfffffc040c047981 */ /* 0x000eaa000c1e1900 */
[----:B------:R-:W2:Y:S02]  /*0550*/  LDG.E R15, desc[UR4][R14.64] ;  /* 0x000000040e0f7981 */ /* 0x000ea4000c1e1900 */
[----:B--2---:R-:W-:-:S13]  /*0560*/  ISETP.GT.AND P0, PT, R4, R15, PT ;  /* 0x0000000f0400720c */ /* 0x004fda0003f04270 */
[----:B------:R-:W-:Y:S05]  /*0570*/  @P0 BRA `(.L_x_67) ;  /* 0x0000000000340947 */ /* 0x000fea0003800000 */
.L_x_66:
        /* <DEDUP_REMOVED lines=13> */
.L_x_67:
[----:B------:R-:W-:Y:S05]  /*0650*/  BSYNC.RELIABLE B1 ;  /* 0x0000000000017941 */ /* 0x000fea0003800100 */
.L_x_65:
[-C--:B------:R-:W-:Y:S02]  /*0660*/  ISETP.GE.AND P0, PT, R7, R5.reuse, PT ;  /* 0x000000050700720c */ /* 0x080fe40003f06270 */
[----:B------:R-:W-:-:S11]  /*0670*/  MOV R2, R5 ;  /* 0x0000000500027202 */ /* 0x000fd60000000f00 */
[----:B------:R-:W-:Y:S05]  /*0680*/  @!P0 BRA `(.L_x_68) ;  /* 0xfffffffc00848947 */ /* 0x000fea000383ffff */
[----:B------:R-:W-:-:S07]  /*0690*/  IMAD.MOV.U32 R5, RZ, RZ, R7 ;  /* 0x000000ffff057224 */ /* 0x000fce00078e0007 */
.L_x_64:
[----:B------:R-:W-:Y:S05]  /*06a0*/  BSYNC.RECONVERGENT B0 ;  /* 0x0000000000007941 */ /* 0x000fea0003800200 */
.L_x_63:
[----:B------:R-:W-:Y:S05]  /*06b0*/  WARPSYNC.ALL ;  /* 0x0000000000007948 */ /* 0x000fea0003800000 */
[--C-:B------:R-:W-:Y:S01]  /*06c0*/  IMAD.IADD R17, R3, 0x1, -R0.reuse ;  /* 0x0000000103117824 */ /* 0x100fe200078e0a00 */
[----:B------:R-:W-:Y:S01]  /*06d0*/  BSSY.RECONVERGENT B0, `(.L_x_69) ;  /* 0x0000023000007945 */ /* 0x000fe20003800200 */
[----:B------:R-:W-:Y:S01]  /*06e0*/  IMAD.IADD R2, R5, 0x1, -R0 ;  /* 0x0000000105027824 */ /* 0x000fe200078e0a00 */
[----:B0-----:R-:W-:Y:S02]  /*06f0*/  CS2R R8, SRZ ;  /* 0x0000000000087805 */ /* 0x001fe4000001ff00 */
[----:B------:R-:W-:-:S04]  /*0700*/  IADD3 R7, PT, PT, R6, -R17, -R5 ;  /* 0x8000001106077210 */ /* 0x000fc80007ffe805 */
[----:B------:R-:W-:-:S04]  /*0710*/  VIMNMX R4, PT, PT, R2, R7, PT ;  /* 0x0000000702047248 */ /* 0x000fc80003fe0100 */
[----:B------:R-:W-:Y:S01]  /*0720*/  ISETP.GE.AND P0, PT, R4, 0x1, PT ;  /* 0x000000010400780c */ /* 0x000fe20003f06270 */
[----:B------:R-:W-:-:S12]  /*0730*/  HFMA2 R4, -RZ, RZ, 0, 0 ;  /* 0x00000000ff047431 */ /* 0x000fd800000001ff */
[----:B------:R-:W-:Y:S05]  /*0740*/  @!P0 BRA `(.L_x_70) ;  /* 0x00000000006c8947 */ /* 0x000fea0003800000 */
[----:B------:R-:W0:Y:S01]  /*0750*/  LDC.64 R10, c[0x0][0x388] ;  /* 0x0000e200ff0a7b82 */ /* 0x000e220000000a00 */
[----:B------:R-:W-:Y:S01]  /*0760*/  IMAD.MOV.U32 R4, RZ, RZ, RZ ;  /* 0x000000ffff047224 */ /* 0x000fe200078e00ff */
[----:B------:R-:W-:-:S06]  /*0770*/  CS2R R8, SRZ ;  /* 0x0000000000087805 */ /* 0x000fcc000001ff00 */
[----:B------:R-:W1:Y:S08]  /*0780*/  LDC.64 R12, c[0x0][0x390] ;  /* 0x0000e400ff0c7b82 */ /* 0x000e700000000a00 */
[----:B------:R-:W2:Y:S01]  /*0790*/  LDC.64 R14, c[0x0][0x380] ;  /* 0x0000e000ff0e7b82 */ /* 0x000ea20000000a00 */
[----:B0-----:R-:W-:-:S04]  /*07a0*/  IMAD.WIDE R10, R17, 0x4, R10 ;  /* 0x00000004110a7825 */ /* 0x001fc800078e020a */
[----:B-1----:R-:W-:-:S04]  /*07b0*/  IMAD.WIDE R12, R3, 0x4, R12 ;  /* 0x00000004030c7825 */ /* 0x002fc800078e020c */
[----:B--2---:R-:W-:-:S07]  /*07c0*/  IMAD.WIDE R14, R0, 0x4, R14 ;  /* 0x00000004000e7825 */ /* 0x004fce00078e020e */
.L_x_71:
[----:B------:R-:W-:-:S04]  /*07d0*/  IMAD.WIDE.U32 R18, R9, 0x4, R14 ;  /* 0x0000000409127825 */ /* 0x000fc800078e000e */
[----:B------:R-:W-:Y:S02]  /*07e0*/  IMAD.WIDE.U32 R16, R8, 0x4, R10 ;  /* 0x0000000408107825 */ /* 0x000fe400078e000a */
[----:B------:R-:W2:Y:S04]  /*07f0*/  LDG.E R18, desc[UR4][R18.64] ;  /* 0x0000000412127981 */ /* 0x000ea8000c1e1900 */
[----:B------:R-:W2:Y:S01]  /*0800*/  LDG.E R17, desc[UR4][R16.64] ;  /* 0x0000000410117981 */ /* 0x000ea2000c1e1900 */
[----:B------:R-:W-:-:S04]  /*0810*/  IMAD.WIDE.U32 R20, R4, 0x4, R12 ;  /* 0x0000000404147825 */ /* 0x000fc800078e000c */
[----:B------:R-:W-:Y:S02]  /*0820*/  VIADD R22, R8, 0x1 ;  /* 0x0000000108167836 */ /* 0x000fe40000000000 */
[----:B------:R-:W-:Y:S02]  /*0830*/  VIADD R23, R9, 0x1 ;  /* 0x0000000109177836 */ /* 0x000fe40000000000 */
[----:B------:R-:W-:Y:S01]  /*0840*/  VIADD R4, R4, 0x1 ;  /* 0x0000000104047836 */ /* 0x000fe20000000000 */
[CC--:B--2---:R-:W-:Y:S02]  /*0850*/  ISETP.GT.AND P0, PT, R18.reuse, R17.reuse, PT ;  /* 0x000000111200720c */ /* 0x0c4fe40003f04270 */
[CC--:B------:R-:W-:Y:S02]  /*0860*/  ISETP.GT.AND P1, PT, R18.reuse, R17.reuse, PT ;  /* 0x000000111200720c */ /* 0x0c0fe40003f24270 */
[----:B------:R-:W-:-:S05]  /*0870*/  VIMNMX R25, PT, PT, R18, R17, PT ;  /* 0x0000001112197248 */ /* 0x000fca0003fe0100 */
[----:B------:R0:W-:Y:S04]  /*0880*/  STG.E desc[UR4][R20.64], R25 ;  /* 0x0000001914007986 */ /* 0x0001e8000c101904 */
[----:B------:R-:W-:Y:S02]  /*0890*/  @!P0 IMAD.MOV R22, RZ, RZ, R8 ;  /* 0x000000ffff168224 */ /* 0x000fe400078e0208 */
[----:B------:R-:W-:-:S03]  /*08a0*/  @P1 IADD3 R23, PT, PT, R9, RZ, RZ ;  /* 0x000000ff09171210 */ /* 0x000fc60007ffe0ff */
[----:B------:R-:W-:Y:S02]  /*08b0*/  ISETP.GE.AND P0, PT, R22, R7, PT ;  /* 0x000000071600720c */ /* 0x000fe40003f06270 */
[----:B------:R-:W-:Y:S01]  /*08c0*/  ISETP.LT.AND P1, PT, R23, R2, PT ;  /* 0x000000021700720c */ /* 0x000fe20003f21270 */
[----:B------:R-:W-:Y:S01]  /*08d0*/  IMAD.MOV.U32 R9, RZ, RZ, R23 ;  /* 0x000000ffff097224 */ /* 0x000fe200078e0017 */
[----:B------:R-:W-:-:S11]  /*08e0*/  MOV R8, R22 ;  /* 0x0000001600087202 */ /* 0x000fd60000000f00 */
[----:B0-----:R-:W-:Y:S05]  /*08f0*/  @!P0 BRA P1, `(.L_x_71) ;  /* 0xfffffffc00b48947 */ /* 0x001fea000083ffff */
.L_x_70:
[----:B------:R-:W-:Y:S05]  /*0900*/  BSYNC.RECONVERGENT B0 ;  /* 0x0000000000007941 */ /* 0x000fea0003800200 */
.L_x_69:
[----:B------:R-:W-:Y:S01]  /*0910*/  ISETP.GE.AND P0, PT, R8, R7, PT ;  /* 0x000000070800720c */ /* 0x000fe20003f06270 */
[----:B------:R-:W-:-:S12]  /*0920*/  BSSY.RECONVERGENT B0, `(.L_x_72) ;  /* 0x0000090000007945 */ /* 0x000fd80003800200 */
[----:B------:R-:W-:Y:S05]  /*0930*/  @P0 BRA `(.L_x_73) ;  /* 0x0000000800380947 */ /* 0x000fea0003800000 */
[----:B------:R-:W-:Y:S01]  /*0940*/  IMAD.IADD R11, R6, 0x1, R0 ;  /* 0x00000001060b7824 */ /* 0x000fe200078e0200 */
[----:B------:R-:W-:Y:S01]  /*0950*/  BSSY.RECONVERGENT B1, `(.L_x_74) ;  /* 0x000001d000017945 */ /* 0x000fe20003800200 */
[----:B------:R-:W-:-:S03]  /*0960*/  IMAD.IADD R10, R3, 0x1, R8 ;  /* 0x00000001030a7824 */ /* 0x000fc600078e0208 */
[-C--:B------:R-:W-:Y:S02]  /*0970*/  IADD3 R6, PT, PT, R11, -R5.reuse, -R8 ;  /* 0x800000050b067210 */ /* 0x080fe40007ffe808 */
[----:B------:R-:W-:Y:S02]  /*0980*/  IADD3 R10, PT, PT, R10, R5, -R11 ;  /* 0x000000050a0a7210 */ /* 0x000fe40007ffe80b */
[----:B------:R-:W-:Y:S02]  /*0990*/  LOP3.LUT P1, R19, R6, 0x3, RZ, 0xc0, !PT ;  /* 0x0000000306137812 */ /* 0x000fe4000782c0ff */
[----:B------:R-:W-:-:S11]  /*09a0*/  ISETP.GT.U32.AND P0, PT, R10, -0x4, PT ;  /* 0xfffffffc0a00780c */ /* 0x000fd60003f04070 */
[----:B------:R-:W-:Y:S05]  /*09b0*/  @!P1 BRA `(.L_x_75) ;  /* 0x0000000000589947 */ /* 0x000fea0003800000 */
[----:B------:R-:W0:Y:S01]  /*09c0*/  LDCU.64 UR8, c[0x0][0x388] ;  /* 0x00007100ff0877ac */ /* 0x000e220008000a00 */
[----:B------:R-:W-:Y:S01]  /*09d0*/  IMAD.WIDE R10, R3, 0x4, RZ ;  /* 0x00000004030a7825 */ /* 0x000fe200078e02ff */
[----:B------:R-:W-:Y:S01]  /*09e0*/  IADD3 R6, PT, PT, -R19, RZ, RZ ;  /* 0x000000ff13067210 */ /* 0x000fe20007ffe1ff */
[----:B------:R-:W1:Y:S02]  /*09f0*/  LDCU.64 UR6, c[0x0][0x390] ;  /* 0x00007200ff0677ac */ /* 0x000e640008000a00 */
[----:B------:R-:W-:-:S04]  /*0a00*/  IMAD.WIDE R14, R0, 0x4, RZ ;  /* 0x00000004000e7825 */ /* 0x000fc800078e02ff */
[----:B------:R-:W-:-:S04]  /*0a10*/  IMAD.WIDE.U32 R12, R4, 0x4, R10 ;  /* 0x00000004040c7825 */ /* 0x000fc800078e000a */
[----:B------:R-:W-:Y:S01]  /*0a20*/  IMAD.IADD R4, R4, 0x1, R19 ;  /* 0x0000000104047824 */ /* 0x000fe200078e0213 */
[----:B0-----:R-:W-:Y:S02]  /*0a30*/  IADD3 R10, P2, P3, R10, UR8, -R14 ;  /* 0x000000080a0a7c10 */ /* 0x001fe4000fb5e80e */
[----:B-1----:R-:W-:Y:S02]  /*0a40*/  IADD3 R14, P1, PT, R12, UR6, RZ ;  /* 0x000000060c0e7c10 */ /* 0x002fe4000ff3e0ff */
[----:B------:R-:W-:Y:S02]  /*0a50*/  IADD3.X R11, PT, PT, R11, UR9, ~R15, P2, P3 ;  /* 0x000000090b0b7c10 */ /* 0x000fe400097e6c0f */
[----:B------:R-:W-:-:S09]  /*0a60*/  IADD3.X R17, PT, PT, R13, UR7, RZ, P1, !PT ;  /* 0x000000070d117c10 */ /* 0x000fd20008ffe4ff */
.L_x_76:
[----:B0-----:R-:W-:-:S05]  /*0a70*/  IMAD.WIDE R12, R8, 0x4, R10 ;  /* 0x00000004080c7825 */ /* 0x001fca00078e020a */
[----:B------:R0:W2:Y:S01]  /*0a80*/  LDG.E R15, desc[UR4][R12.64] ;  /* 0x000000040c0f7981 */ /* 0x0000a2000c1e1900 */
[----:B------:R-:W-:Y:S01]  /*0a90*/  VIADD R6, R6, 0x1 ;  /* 0x0000000106067836 */ /* 0x000fe20000000000 */
[----:B------:R-:W-:-:S04]  /*0aa0*/  IADD3 R8, PT, PT, R8, 0x1, RZ ;  /* 0x0000000108087810 */ /* 0x000fc80007ffe0ff */
[----:B------:R-:W-:Y:S01]  /*0ab0*/  ISETP.NE.AND P1, PT, R6, RZ, PT ;  /* 0x000000ff0600720c */ /* 0x000fe20003f25270 */
[----:B0-----:R-:W-:Y:S01]  /*0ac0*/  IMAD.MOV.U32 R12, RZ, RZ, R14 ;  /* 0x000000ffff0c7224 */ /* 0x001fe200078e000e */
[----:B------:R-:W-:Y:S01]  /*0ad0*/  IADD3 R14, P2, PT, R14, 0x4, RZ ;  /* 0x000000040e0e7810 */ /* 0x000fe20007f5e0ff */
[----:B------:R-:W-:-:S04]  /*0ae0*/  IMAD.MOV.U32 R13, RZ, RZ, R17 ;  /* 0x000000ffff0d7224 */ /* 0x000fc800078e0011 */
[----:B------:R-:W-:Y:S01]  /*0af0*/  IMAD.X R17, RZ, RZ, R17, P2 ;  /* 0x000000ffff117224 */ /* 0x000fe200010e0611 */
[----:B--2---:R0:W-:Y:S05]  /*0b00*/  STG.E desc[UR4][R12.64], R15 ;  /* 0x0000000f0c007986 */ /* 0x0041ea000c101904 */
[----:B------:R-:W-:Y:S05]  /*0b10*/  @P1 BRA `(.L_x_76) ;  /* 0xfffffffc00d41947 */ /* 0x000fea000383ffff */
.L_x_75:
[----:B------:R-:W-:Y:S05]  /*0b20*/  BSYNC.RECONVERGENT B1 ;  /* 0x0000000000017941 */ /* 0x000fea0003800200 */
.L_x_74:
[----:B------:R-:W-:Y:S05]  /*0b30*/  @P0 BRA `(.L_x_73) ;  /* 0x0000000400b80947 */ /* 0x000fea0003800000 */
[----:B------:R-:W1:Y:S01]  /*0b40*/  LDCU.64 UR6, c[0x0][0x388] ;  /* 0x00007100ff0677ac */ /* 0x000e620008000a00 */
[----:B------:R-:W-:Y:S01]  /*0b50*/  IMAD.WIDE R10, R3, 0x4, RZ ;  /* 0x00000004030a7825 */ /* 0x000fe200078e02ff */
[----:B------:R-:W-:Y:S01]  /*0b60*/  BSSY.RECONVERGENT B1, `(.L_x_77) ;  /* 0x0000040000017945 */ /* 0x000fe20003800200 */
[----:B------:R-:W2:Y:S02]  /*0b70*/  LDCU.64 UR8, c[0x0][0x390] ;  /* 0x00007200ff0877ac */ /* 0x000ea40008000a00 */
[----:B0-----:R-:W-:-:S04]  /*0b80*/  IMAD.WIDE R12, R0, 0x4, RZ ;  /* 0x00000004000c7825 */ /* 0x001fc800078e02ff */
[----:B------:R-:W-:Y:S02]  /*0b90*/  IMAD.IADD R6, R7, 0x1, -R8 ;  /* 0x0000000107067824 */ /* 0x000fe400078e0a08 */
[----:B------:R-:W-:Y:S01]  /*0ba0*/  IMAD.WIDE.U32 R14, R4, 0x4, R10 ;  /* 0x00000004040e7825 */ /* 0x000fe200078e000a */
[----:B-1----:R-:W-:-:S04]  /*0bb0*/  IADD3 R12, P1, P2, R10, UR6, -R12 ;  /* 0x000000060a0c7c10 */ /* 0x002fc8000fa3e80c */
[----:B------:R-:W-:Y:S02]  /*0bc0*/  IADD3.X R11, PT, PT, R11, UR7, ~R13, P1, P2 ;  /* 0x000000070b0b7c10 */ /* 0x000fe40008fe4c0d */
[----:B------:R-:W-:Y:S02]  /*0bd0*/  ISETP.GT.AND P1, PT, R6, 0xc, PT ;  /* 0x0000000c0600780c */ /* 0x000fe40003f24270 */
[----:B--2---:R-:W-:Y:S02]  /*0be0*/  IADD3 R10, P0, PT, R14, UR8, RZ ;  /* 0x000000080e0a7c10 */ /* 0x004fe4000ff1e0ff */
[----:B------:R-:W-:Y:S02]  /*0bf0*/  IADD3 R12, P2, PT, R12, 0x8, RZ ;  /* 0x000000080c0c7810 */ /* 0x000fe40007f5e0ff */
[----:B------:R-:W-:-:S03]  /*0c00*/  IADD3 R10, P3, PT, R10, 0x8, RZ ;  /* 0x000000080a0a7810 */ /* 0x000fc60007f7e0ff */
[----:B------:R-:W-:Y:S01]  /*0c10*/  IMAD.X R13, RZ, RZ, R11, P2 ;  /* 0x000000ffff0d7224 */ /* 0x000fe200010e060b */
[----:B------:R-:W-:Y:S02]  /*0c20*/  IADD3.X R11, PT, PT, RZ, UR9, R15, P3, P0 ;  /* 0x00000009ff0b7c10 */ /* 0x000fe40009fe040f */
[----:B------:R-:W-:Y:S01]  /*0c30*/  PLOP3.LUT P0, PT, PT, PT, PT, 0x80, 0x8 ;  /* 0x000000000008781c */ /* 0x000fe20003f0f070 */
[----:B------:R-:W-:-:S12]  /*0c40*/  @!P1 BRA `(.L_x_78) ;  /* 0x0000000000c49947 */ /* 0x000fd80003800000 */
[----:B------:R-:W-:Y:S02]  /*0c50*/  PLOP3.LUT P0, PT, PT, PT, PT, 0x8, 0x80 ;  /* 0x000000000080781c */ /* 0x000fe40003f0e170 */
[----:B------:R-:W-:-:S11]  /*0c60*/  IADD3 R19, PT, PT, R7, -0xc, RZ ;  /* 0xfffffff407137810 */ /* 0x000fd60007ffe0ff */
.L_x_79:
[----:B------:R-:W-:-:S05]  /*0c70*/  IMAD.WIDE R14, R8, 0x4, R12 ;  /* 0x00000004080e7825 */ /* 0x000fca00078e020c */
[----:B------:R-:W2:Y:S04]  /*0c80*/  LDG.E R21, desc[UR4][R14.64+-0x8] ;  /* 0xfffff8040e157981 */ /* 0x000ea8000c1e1900 */
[----:B--2---:R0:W-:Y:S04]  /*0c90*/  STG.E desc[UR4][R10.64+-0x8], R21 ;  /* 0xfffff8150a007986 */ /* 0x0041e8000c101904 */
[----:B------:R-:W2:Y:S04]  /*0ca0*/  LDG.E R23, desc[UR4][R14.64+-0x4] ;  /* 0xfffffc040e177981 */ /* 0x000ea8000c1e1900 */
[----:B--2---:R1:W-:Y:S04]  /*0cb0*/  STG.E desc[UR4][R10.64+-0x4], R23 ;  /* 0xfffffc170a007986 */ /* 0x0043e8000c101904 */
[----:B------:R-:W2:Y:S01]  /*0cc0*/  LDG.E R25, desc[UR4][R14.64] ;  /* 0x000000040e197981 */ /* 0x000ea2000c1e1900 */
[----:B------:R-:W-:-:S03]  /*0cd0*/  VIADD R17, R8, 0x4 ;  /* 0x0000000408117836 */ /* 0x000fc60000000000 */
[----:B--2---:R2:W-:Y:S04]  /*0ce0*/  STG.E desc[UR4][R10.64], R25 ;  /* 0x000000190a007986 */ /* 0x0045e8000c101904 */
[----:B------:R-:W3:Y:S01]  /*0cf0*/  LDG.E R27, desc[UR4][R14.64+0x4] ;  /* 0x000004040e1b7981 */ /* 0x000ee2000c1e1900 */
[----:B------:R-:W-:-:S03]  /*0d00*/  IMAD.WIDE R16, R17, 0x4, R12 ;  /* 0x0000000411107825 */ /* 0x000fc600078e020c */
[----:B---3--:R3:W-:Y:S04]  /*0d10*/  STG.E desc[UR4][R10.64+0x4], R27 ;  /* 0x0000041b0a007986 */ /* 0x0087e8000c101904 */
[----:B------:R-:W4:Y:S04]  /*0d20*/  LDG.E R29, desc[UR4][R16.64+-0x8] ;  /* 0xfffff804101d7981 */ /* 0x000f28000c1e1900 */
[----:B----4-:R4:W-:Y:S04]  /*0d30*/  STG.E desc[UR4][R10.64+0x8], R29 ;  /* 0x0000081d0a007986 */ /* 0x0109e8000c101904 */
[----:B0-----:R-:W5:Y:S04]  /*0d40*/  LDG.E R21, desc[UR4][R16.64+-0x4] ;  /* 0xfffffc0410157981 */ /* 0x001f68000c1e1900 */
[----:B-----5:R0:W-:Y:S04]  /*0d50*/  STG.E desc[UR4][R10.64+0xc], R21 ;  /* 0x00000c150a007986 */ /* 0x0201e8000c101904 */
[----:B-1----:R-:W5:Y:S01]  /*0d60*/  LDG.E R23, desc[UR4][R16.64] ;  /* 0x0000000410177981 */ /* 0x002f62000c1e1900 */
[----:B------:R-:W-:-:S03]  /*0d70*/  VIADD R15, R8, 0x8 ;  /* 0x00000008080f7836 */ /* 0x000fc60000000000 */
[----:B-----5:R1:W-:Y:S04]  /*0d80*/  STG.E desc[UR4][R10.64+0x10], R23 ;  /* 0x000010170a007986 */ /* 0x0203e8000c101904 */
[----:B--2---:R-:W2:Y:S01]  /*0d90*/  LDG.E R25, desc[UR4][R16.64+0x4] ;  /* 0x0000040410197981 */ /* 0x004ea2000c1e1900 */
[----:B------:R-:W-:-:S03]  /*0da0*/  IMAD.WIDE R14, R15, 0x4, R12 ;  /* 0x000000040f0e7825 */ /* 0x000fc600078e020c */
[----:B--2---:R2:W-:Y:S04]  /*0db0*/  STG.E desc[UR4][R10.64+0x14], R25 ;  /* 0x000014190a007986 */ /* 0x0045e8000c101904 */
[----:B---3--:R-:W3:Y:S04]  /*0dc0*/  LDG.E R27, desc[UR4][R14.64+-0x8] ;  /* 0xfffff8040e1b7981 */ /* 0x008ee8000c1e1900 */
[----:B---3--:R3:W-:Y:S04]  /*0dd0*/  STG.E desc[UR4][R10.64+0x18], R27 ;  /* 0x0000181b0a007986 */ /* 0x0087e8000c101904 */
[----:B----4-:R-:W4:Y:S04]  /*0de0*/  LDG.E R29, desc[UR4][R14.64+-0x4] ;  /* 0xfffffc040e1d7981 */ /* 0x010f28000c1e1900 */
[----:B----4-:R4:W-:Y:S04]  /*0df0*/  STG.E desc[UR4][R10.64+0x1c], R29 ;  /* 0x00001c1d0a007986 */ /* 0x0109e8000c101904 */
[----:B0-----:R-:W5:Y:S01]  /*0e00*/  LDG.E R21, desc[UR4][R14.64] ;  /* 0x000000040e157981 */ /* 0x001f62000c1e1900 */
[----:B------:R-:W-:-:S03]  /*0e10*/  VIADD R17, R8, 0xc ;  /* 0x0000000c08117836 */ /* 0x000fc60000000000 */
[----:B-----5:R0:W-:Y:S04]  /*0e20*/  STG.E desc[UR4][R10.64+0x20], R21 ;  /* 0x000020150a007986 */ /* 0x0201e8000c101904 */
[----:B-1----:R-:W5:Y:S01]  /*0e30*/  LDG.E R23, desc[UR4][R14.64+0x4] ;  /* 0x000004040e177981 */ /* 0x002f62000c1e1900 */
[----:B------:R-:W-:-:S03]  /*0e40*/  IMAD.WIDE R16, R17, 0x4, R12 ;  /* 0x0000000411107825 */ /* 0x000fc600078e020c */
[----:B-----5:R-:W-:Y:S04]  /*0e50*/  STG.E desc[UR4][R10.64+0x24], R23 ;  /* 0x000024170a007986 */ /* 0x020fe8000c101904 */
[----:B--2---:R-:W2:Y:S04]  /*0e60*/  LDG.E R25, desc[UR4][R16.64+-0x8] ;  /* 0xfffff80410197981 */ /* 0x004ea8000c1e1900 */
[----:B--2---:R-:W-:Y:S04]  /*0e70*/  STG.E desc[UR4][R10.64+0x28], R25 ;  /* 0x000028190a007986 */ /* 0x004fe8000c101904 */
[----:B---3--:R-:W2:Y:S04]  /*0e80*/  LDG.E R27, desc[UR4][R16.64+-0x4] ;  /* 0xfffffc04101b7981 */ /* 0x008ea8000c1e1900 */
[----:B--2---:R-:W-:Y:S04]  /*0e90*/  STG.E desc[UR4][R10.64+0x2c], R27 ;  /* 0x00002c1b0a007986 */ /* 0x004fe8000c101904 */
[----:B----4-:R-:W2:Y:S01]  /*0ea0*/  LDG.E R29, desc[UR4][R16.64] ;  /* 0x00000004101d7981 */ /* 0x010ea2000c1e1900 */
[----:B------:R-:W-:-:S04]  /*0eb0*/  IADD3 R8, PT, PT, R8, 0x10, RZ ;  /* 0x0000001008087810 */ /* 0x000fc80007ffe0ff */
[----:B------:R-:W-:Y:S02]  /*0ec0*/  ISETP.GE.AND P1, PT, R8, R19, PT ;  /* 0x000000130800720c */ /* 0x000fe40003f26270 */
[----:B------:R-:W-:Y:S01]  /*0ed0*/  IADD3 R6, P2, PT, R10, 0x40, RZ ;  /* 0x000000400a067810 */ /* 0x000fe20007f5e0ff */
[----:B--2---:R-:W-:Y:S04]  /*0ee0*/  STG.E desc[UR4][R10.64+0x30], R29 ;  /* 0x0000301d0a007986 */ /* 0x004fe8000c101904 */
[----:B0-----:R-:W2:Y:S01]  /*0ef0*/  LDG.E R21, desc[UR4][R16.64+0x4] ;  /* 0x0000040410157981 */ /* 0x001ea2000c1e1900 */
[----:B------:R-:W-:Y:S02]  /*0f00*/  IMAD.X R15, RZ, RZ, R11, P2 ;  /* 0x000000ffff0f7224 */ /* 0x000fe400010e060b */
[----:B------:R-:W-:Y:S01]  /*0f10*/  VIADD R4, R4, 0x10 ;  /* 0x0000001004047836 */ /* 0x000fe20000000000 */
[----:B--2---:R0:W-:Y:S02]  /*0f20*/  STG.E desc[UR4][R10.64+0x34], R21 ;  /* 0x000034150a007986 */ /* 0x0041e4000c101904 */
[----:B0-----:R-:W-:Y:S01]  /*0f30*/  IMAD.MOV.U32 R10, RZ, RZ, R6 ;  /* 0x000000ffff0a7224 */ /* 0x001fe200078e0006 */
[----:B------:R-:W-:Y:S01]  /*0f40*/  MOV R11, R15 ;  /* 0x0000000f000b7202 */ /* 0x000fe20000000f00 */
[----:B------:R-:W-:Y:S06]  /*0f50*/  @!P1 BRA `(.L_x_79) ;  /* 0xfffffffc00449947 */ /* 0x000fec000383ffff */
.L_x_78:
[----:B------:R-:W-:Y:S05]  /*0f60*/  BSYNC.RECONVERGENT B1 ;  /* 0x0000000000017941 */ /* 0x000fea0003800200 */
.L_x_77:
[----:B------:R-:W-:Y:S01]  /*0f70*/  IMAD.IADD R6, R7, 0x1, -R8 ;  /* 0x0000000107067824 */ /* 0x000fe200078e0a08 */
[----:B------:R-:W-:Y:S04]  /*0f80*/  BSSY.RECONVERGENT B1, `(.L_x_80) ;  /* 0x000001d000017945 */ /* 0x000fe80003800200 */
[----:B------:R-:W-:-:S13]  /*0f90*/  ISETP.GT.AND P1, PT, R6, 0x4, PT ;  /* 0x000000040600780c */ /* 0x000fda0003f24270 */
[----:B------:R-:W-:Y:S05]  /*0fa0*/  @!P1 BRA `(.L_x_81) ;  /* 0x0000000000689947 */ /* 0x000fea0003800000 */
        /* <DEDUP_REMOVED lines=10> */
[----:B---3--:R-:W-:Y:S04]  /*1050*/  STG.E desc[UR4][R10.64+0x4], R25 ;  /* 0x000004190a007986 */ /* 0x008fe8000c101904 */
[----:B------:R-:W3:Y:S04]  /*1060*/  LDG.E R27, desc[UR4][R14.64+-0x8] ;  /* 0xfffff8040e1b7981 */ /* 0x000ee8000c1e1900 */
[----:B---3--:R-:W-:Y:S04]  /*1070*/  STG.E desc[UR4][R10.64+0x8], R27 ;  /* 0x0000081b0a007986 */ /* 0x008fe8000c101904 */
[----:B0-----:R-:W3:Y:S04]  /*1080*/  LDG.E R19, desc[UR4][R14.64+-0x4] ;  /* 0xfffffc040e137981 */ /* 0x001ee8000c1e1900 */
[----:B---3--:R-:W-:Y:S04]  /*1090*/  STG.E desc[UR4][R10.64+0xc], R19 ;  /* 0x00000c130a007986 */ /* 0x008fe8000c101904 */
[----:B-1----:R-:W3:Y:S01]  /*10a0*/  LDG.E R21, desc[UR4][R14.64] ;  /* 0x000000040e157981 */ /* 0x002ee2000c1e1900 */
[----:B------:R-:W-:-:S03]  /*10b0*/  IADD3 R6, P1, PT, R10, 0x20, RZ ;  /* 0x000000200a067810 */ /* 0x000fc60007f3e0ff */
[----:B---3--:R-:W-:Y:S04]  /*10c0*/  STG.E desc[UR4][R10.64+0x10], R21 ;  /* 0x000010150a007986 */ /* 0x008fe8000c101904 */
[----:B--2---:R-:W2:Y:S01]  /*10d0*/  LDG.E R23, desc[UR4][R14.64+0x4] ;  /* 0x000004040e177981 */ /* 0x004ea2000c1e1900 */
[----:B------:R-:W-:Y:S01]  /*10e0*/  IMAD.X R17, RZ, RZ, R11, P1 ;  /* 0x000000ffff117224 */ /* 0x000fe200008e060b */
[----:B------:R-:W-:Y:S01]  /*10f0*/  PLOP3.LUT P0, PT, PT, PT, PT, 0x8, 0x80 ;  /* 0x000000000080781c */ /* 0x000fe20003f0e170 */
[----:B------:R-:W-:Y:S01]  /*1100*/  VIADD R8, R8, 0x8 ;  /* 0x0000000808087836 */ /* 0x000fe20000000000 */
[----:B------:R-:W-:Y:S01]  /*1110*/  IADD3 R4, PT, PT, R4, 0x8, RZ ;  /* 0x0000000804047810 */ /* 0x000fe20007ffe0ff */
[----:B--2---:R0:W-:Y:S02]  /*1120*/  STG.E desc[UR4][R10.64+0x14], R23 ;  /* 0x000014170a007986 */ /* 0x0041e4000c101904 */
[----:B0-----:R-:W-:-:S02]  /*1130*/  IMAD.MOV.U32 R10, RZ, RZ, R6 ;  /* 0x000000ffff0a7224 */ /* 0x001fc400078e0006 */
[----:B------:R-:W-:-:S07]  /*1140*/  IMAD.MOV.U32 R11, RZ, RZ, R17 ;  /* 0x000000ffff0b7224 */ /* 0x000fce00078e0011 */
.L_x_81:
[----:B------:R-:W-:Y:S05]  /*1150*/  BSYNC.RECONVERGENT B1 ;  /* 0x0000000000017941 */ /* 0x000fea0003800200 */
.L_x_80:
[----:B------:R-:W-:-:S13]  /*1160*/  ISETP.LT.OR P0, PT, R8, R7, P0 ;  /* 0x000000070800720c */ /* 0x000fda0000701670 */
[----:B------:R-:W-:Y:S05]  /*1170*/  @!P0 BRA `(.L_x_73) ;  /* 0x0000000000288947 */ /* 0x000fea0003800000 */
[----:B------:R-:W-:-:S05]  /*1180*/  IMAD.WIDE R12, R8, 0x4, R12 ;  /* 0x00000004080c7825 */ /* 0x000fca00078e020c */
[----:B------:R-:W2:Y:S04]  /*1190*/  LDG.E R7, desc[UR4][R12.64+-0x8] ;  /* 0xfffff8040c077981 */ /* 0x000ea8000c1e1900 */
[----:B--2---:R1:W-:Y:S04]  /*11a0*/  STG.E desc[UR4][R10.64+-0x8], R7 ;  /* 0xfffff8070a007986 */ /* 0x0043e8000c101904 */
[----:B------:R-:W2:Y:S04]  /*11b0*/  LDG.E R15, desc[UR4][R12.64+-0x4] ;  /* 0xfffffc040c0f7981 */ /* 0x000ea8000c1e1900 */
[----:B--2---:R1:W-:Y:S04]  /*11c0*/  STG.E desc[UR4][R10.64+-0x4], R15 ;  /* 0xfffffc0f0a007986 */ /* 0x0043e8000c101904 */
[----:B------:R-:W2:Y:S04]  /*11d0*/  LDG.E R17, desc[UR4][R12.64] ;  /* 0x000000040c117981 */ /* 0x000ea8000c1e1900 */
[----:B--2---:R1:W-:Y:S04]  /*11e0*/  STG.E desc[UR4][R10.64], R17 ;  /* 0x000000110a007986 */ /* 0x0043e8000c101904 */
[----:B------:R-:W2:Y:S01]  /*11f0*/  LDG.E R19, desc[UR4][R12.64+0x4] ;  /* 0x000004040c137981 */ /* 0x000ea2000c1e1900 */
[----:B------:R-:W-:-:S03]  /*1200*/  IADD3 R4, PT, PT, R4, 0x4, RZ ;  /* 0x0000000404047810 */ /* 0x000fc60007ffe0ff */
[----:B--2---:R1:W-:Y:S04]  /*1210*/  STG.E desc[UR4][R10.64+0x4], R19 ;  /* 0x000004130a007986 */ /* 0x0043e8000c101904 */
.L_x_73:
[----:B------:R-:W-:Y:S05]  /*1220*/  BSYNC.RECONVERGENT B0 ;  /* 0x0000000000007941 */ /* 0x000fea0003800200 */
.L_x_72:
[----:B------:R-:W-:-:S13]  /*1230*/  ISETP.GE.AND P0, PT, R9, R2, PT ;  /* 0x000000020900720c */ /* 0x000fda0003f06270 */
[----:B------:R-:W-:Y:S05]  /*1240*/  @P0 EXIT ;  /* 0x000000000000094d */ /* 0x000fea0003800000 */
[-C--:B------:R-:W-:Y:S01]  /*1250*/  IADD3 R6, PT, PT, R5, -R0.reuse, -R9 ;  /* 0x8000000005067210 */ /* 0x080fe20007ffe809 */
[----:B------:R-:W-:Y:S01]  /*1260*/  BSSY.RECONVERGENT B0, `(.L_x_82) ;  /* 0x000001f000007945 */ /* 0x000fe20003800200 */
[----:B------:R-:W-:Y:S02]  /*1270*/  IADD3 R5, PT, PT, R9, R0, -R5 ;  /* 0x0000000009057210 */ /* 0x000fe40007ffe805 */
[----:B------:R-:W-:Y:S02]  /*1280*/  LOP3.LUT P1, R14, R6, 0x3, RZ, 0xc0, !PT ;  /* 0x00000003060e7812 */ /* 0x000fe4000782c0ff */
[----:B------:R-:W-:-:S11]  /*1290*/  ISETP.GT.U32.AND P0, PT, R5, -0x4, PT ;  /* 0xfffffffc0500780c */ /* 0x000fd60003f04070 */
[----:B------:R-:W-:Y:S05]  /*12a0*/  @!P1 BRA `(.L_x_83) ;  /* 0x0000000000689947 */ /* 0x000fea0003800000 */
[----:B------:R-:W0:Y:S01]  /*12b0*/  LDCU.64 UR8, c[0x0][0x390] ;  /* 0x00007200ff0877ac */ /* 0x000e220008000a00 */
[----:B-1----:R-:W-:Y:S01]  /*12c0*/  IMAD.WIDE.U32 R6, R4, 0x4, RZ ;  /* 0x0000000404067825 */ /* 0x002fe200078e00ff */
[----:B------:R-:W1:Y:S03]  /*12d0*/  LDCU.64 UR6, c[0x0][0x380] ;  /* 0x00007000ff0677ac */ /* 0x000e660008000a00 */
[----:B------:R-:W-:-:S04]  /*12e0*/  IMAD.WIDE.U32 R10, R9, 0x4, RZ ;  /* 0x00000004090a7825 */ /* 0x000fc800078e00ff */
[----:B------:R-:W-:-:S04]  /*12f0*/  IMAD.WIDE R6, R3, 0x4, R6 ;  /* 0x0000000403067825 */ /* 0x000fc800078e0206 */
[----:B------:R-:W-:-:S04]  /*1300*/  IMAD.WIDE R10, R0, 0x4, R10 ;  /* 0x00000004000a7825 */ /* 0x000fc800078e020a */
[----:B------:R-:W-:Y:S01]  /*1310*/  IMAD.IADD R9, R14, 0x1, R9 ;  /* 0x000000010e097824 */ /* 0x000fe200078e0209 */
[----:B0-----:R-:W-:Y:S01]  /*1320*/  IADD3 R12, P1, PT, R6, UR8, RZ ;  /* 0x00000008060c7c10 */ /* 0x001fe2000ff3e0ff */
[--C-:B------:R-:W-:Y:S02]  /*1330*/  IMAD.IADD R4, R4, 0x1, R14.reuse ;  /* 0x0000000104047824 */ /* 0x100fe400078e020e */
[----:B------:R-:W-:Y:S01]  /*1340*/  IMAD.MOV R5, RZ, RZ, -R14 ;  /* 0x000000ffff057224 */ /* 0x000fe200078e0a0e */
[----:B-1----:R-:W-:Y:S02]  /*1350*/  IADD3 R8, P2, PT, R10, UR6, RZ ;  /* 0x000000060a087c10 */ /* 0x002fe4000ff5e0ff */
[----:B------:R-:W-:Y:S02]  /*1360*/  IADD3.X R15, PT, PT, R7, UR9, RZ, P1, !PT ;  /* 0x00000009070f7c10 */ /* 0x000fe40008ffe4ff */
[----:B------:R-:W-:-:S09]  /*1370*/  IADD3.X R13, PT, PT, R11, UR7, RZ, P2, !PT ;  /* 0x000000070b0d7c10 */ /* 0x000fd200097fe4ff */
.L_x_84:
[----:B--2---:R-:W-:Y:S01]  /*1380*/  MOV R6, R8 ;  /* 0x0000000800067202 */ /* 0x004fe20000000f00 */
[----:B------:R-:W-:-:S05]  /*1390*/  IMAD.MOV.U32 R7, RZ, RZ, R13 ;  /* 0x000000ffff077224 */ /* 0x000fca00078e000d */
[----:B------:R0:W2:Y:S01]  /*13a0*/  LDG.E R11, desc[UR4][R6.64] ;  /* 0x00000004060b7981 */ /* 0x0000a2000c1e1900 */
[----:B------:R-:W-:Y:S02]  /*13b0*/  IADD3 R5, PT, PT, R5, 0x1, RZ ;  /* 0x0000000105057810 */ /* 0x000fe40007ffe0ff */
[----:B------:R-:W-:Y:S02]  /*13c0*/  IADD3 R8, P3, PT, R8, 0x4, RZ ;  /* 0x0000000408087810 */ /* 0x000fe40007f7e0ff */
[----:B------:R-:W-:-:S03]  /*13d0*/  ISETP.NE.AND P1, PT, R5, RZ, PT ;  /* 0x000000ff0500720c */ /* 0x000fc60003f25270 */
[----:B------:R-:W-:Y:S02]  /*13e0*/  IMAD.X R13, RZ, RZ, R13, P3 ;  /* 0x000000ffff0d7224 */ /* 0x000fe400018e060d */
[----:B0-----:R-:W-:Y:S01]  /*13f0*/  IMAD.MOV.U32 R6, RZ, RZ, R12 ;  /* 0x000000ffff067224 */ /* 0x001fe200078e000c */
[----:B------:R-:W-:Y:S01]  /*1400*/  IADD3 R12, P2, PT, R12, 0x4, RZ ;  /* 0x000000040c0c7810 */ /* 0x000fe20007f5e0ff */
[----:B------:R-:W-:-:S04]  /*1410*/  IMAD.MOV.U32 R7, RZ, RZ, R15 ;  /* 0x000000ffff077224 */ /* 0x000fc800078e000f */
[----:B------:R-:W-:Y:S01]  /*1420*/  IMAD.X R15, RZ, RZ, R15, P2 ;  /* 0x000000ffff0f7224 */ /* 0x000fe200010e060f */
[----:B--2---:R2:W-:Y:S01]  /*1430*/  STG.E desc[UR4][R6.64], R11 ;  /* 0x0000000b06007986 */ /* 0x0045e2000c101904 */
[----:B------:R-:W-:Y:S06]  /*1440*/  @P1 BRA `(.L_x_84) ;  /* 0xfffffffc00cc1947 */ /* 0x000fec000383ffff */
.L_x_83:
[----:B------:R-:W-:Y:S05]  /*1450*/  BSYNC.RECONVERGENT B0 ;  /* 0x0000000000007941 */ /* 0x000fea0003800200 */
.L_x_82:
[----:B------:R-:W-:Y:S05]  /*1460*/  @P0 EXIT ;  /* 0x000000000000094d */ /* 0x000fea0003800000 */
[----:B-12---:R-:W1:Y:S01]  /*1470*/  LDC.64 R6, c[0x0][0x380] ;  /* 0x0000e000ff067b82 */ /* 0x006e620000000a00 */
[----:B------:R-:W2:Y:S01]  /*1480*/  LDCU.64 UR6, c[0x0][0x390] ;  /* 0x00007200ff0677ac */ /* 0x000ea20008000a00 */
[----:B------:R-:W-:Y:S01]  /*1490*/  IMAD.WIDE.U32 R4, R4, 0x4, RZ ;  /* 0x0000000404047825 */ /* 0x000fe200078e00ff */
[----:B------:R-:W-:Y:S03]  /*14a0*/  BSSY.RECONVERGENT B0, `(.L_x_85) ;  /* 0x000003c000007945 */ /* 0x000fe60003800200 */
[----:B------:R-:W-:-:S03]  /*14b0*/  IMAD.WIDE R4, R3, 0x4, R4 ;  /* 0x0000000403047825 */ /* 0x000fc600078e0204 */
[----:B--2---:R-:W-:-:S04]  /*14c0*/  IADD3 R4, P2, PT, R4, UR6, RZ ;  /* 0x0000000604047c10 */ /* 0x004fc8000ff5e0ff */
[----:B------:R-:W-:Y:S01]  /*14d0*/  IADD3 R4, P3, PT, R4, 0x8, RZ ;  /* 0x0000000804047810 */ /* 0x000fe20007f7e0ff */
[----:B-1----:R-:W-:-:S03]  /*14e0*/  IMAD.WIDE R6, R0, 0x4, R6 ;  /* 0x0000000400067825 */ /* 0x002fc600078e0206 */
[----:B------:R-:W-:Y:S01]  /*14f0*/  IADD3.X R5, PT, PT, RZ, UR7, R5, P3, P2 ;  /* 0x00000007ff057c10 */ /* 0x000fe20009fe4405 */
[----:B------:R-:W-:Y:S01]  /*1500*/  IMAD.IADD R0, R2, 0x1, -R9 ;  /* 0x0000000102007824 */ /* 0x000fe200078e0a09 */
[----:B------:R-:W-:-:S04]  /*1510*/  IADD3 R6, P0, PT, R6, 0x8, RZ ;  /* 0x0000000806067810 */ /* 0x000fc80007f1e0ff */
[----:B------:R-:W-:Y:S02]  /*1520*/  ISETP.GT.AND P1, PT, R0, 0xc, PT ;  /* 0x0000000c0000780c */ /* 0x000fe40003f24270 */
[----:B------:R-:W-:Y:S02]  /*1530*/  IADD3.X R7, PT, PT, RZ, R7, RZ, P0, !PT ;  /* 0x00000007ff077210 */ /* 0x000fe400007fe4ff */
[----:B------:R-:W-:-:S09]  /*1540*/  PLOP3.LUT P0, PT, PT, PT, PT, 0x80, 0x8 ;  /* 0x000000000008781c */ /* 0x000fd20003f0f070 */
[----:B------:R-:W-:Y:S05]  /*1550*/  @!P1 BRA `(.L_x_86) ;  /* 0x0000000000c09947 */ /* 0x000fea0003800000 */
[----:B------:R-:W-:Y:S01]  /*1560*/  PLOP3.LUT P0, PT, PT, PT, PT, 0x8, 0x80 ;  /* 0x000000000080781c */ /* 0x000fe20003f0e170 */
[----:B------:R-:W-:-:S12]  /*1570*/  VIADD R0, R2, 0xfffffff4 ;  /* 0xfffffff402007836 */ /* 0x000fd80000000000 */
.L_x_87:
[----:B------:R-:W-:-:S05]  /*1580*/  IMAD.WIDE R10, R9, 0x4, R6 ;  /* 0x00000004090a7825 */ /* 0x000fca00078e0206 */
[----:B------:R-:W2:Y:S04]  /*1590*/  LDG.E R3, desc[UR4][R10.64+-0x8] ;  /* 0xfffff8040a037981 */ /* 0x000ea8000c1e1900 */
[----:B--2---:R1:W-:Y:S04]  /*15a0*/  STG.E desc[UR4][R4.64+-0x8], R3 ;  /* 0xfffff80304007986 */ /* 0x0043e8000c101904 */
[----:B0-----:R-:W2:Y:S04]  /*15b0*/  LDG.E R15, desc[UR4][R10.64+-0x4] ;  /* 0xfffffc040a0f7981 */ /* 0x001ea8000c1e1900 */
        /* <DEDUP_REMOVED lines=9> */
[----:B-1----:R-:W5:Y:S04]  /*1650*/  LDG.E R3, desc[UR4][R12.64+-0x4] ;  /* 0xfffffc040c037981 */ /* 0x002f68000c1e1900 */
[----:B-----5:R1:W-:Y:S04]  /*1660*/  STG.E desc[UR4][R4.64+0xc], R3 ;  /* 0x00000c0304007986 */ /* 0x0203e8000c101904 */
[----:B0-----:R-:W5:Y:S01]  /*1670*/  LDG.E R15, desc[UR4][R12.64] ;  /* 0x000000040c0f7981 */ /* 0x001f62000c1e1900 */
        /* <DEDUP_REMOVED lines=9> */
[----:B-1----:R-:W5:Y:S01]  /*1710*/  LDG.E R3, desc[UR4][R10.64] ;  /* 0x000000040a037981 */ /* 0x002f62000c1e1900 */
[----:B------:R-:W-:-:S03]  /*1720*/  IADD3 R13, PT, PT, R9, 0xc, RZ ;  /* 0x0000000c090d7810 */ /* 0x000fc60007ffe0ff */
[----:B-----5:R1:W-:Y:S04]  /*1730*/  STG.E desc[UR4][R4.64+0x20], R3 ;  /* 0x0000200304007986 */ /* 0x0203e8000c101904 */
[----:B0-----:R-:W5:Y:S01]  /*1740*/  LDG.E R15, desc[UR4][R10.64+0x4] ;  /* 0x000004040a0f7981 */ /* 0x001f62000c1e1900 */
[----:B------:R-:W-:-:S03]  /*1750*/  IMAD.WIDE R12, R13, 0x4, R6 ;  /* 0x000000040d0c7825 */ /* 0x000fc600078e0206 */
[----:B-----5:R-:W-:Y:S04]  /*1760*/  STG.E desc[UR4][R4.64+0x24], R15 ;  /* 0x0000240f04007986 */ /* 0x020fe8000c101904 */
[----:B--2---:R-:W2:Y:S04]  /*1770*/  LDG.E R17, desc[UR4][R12.64+-0x8] ;  /* 0xfffff8040c117981 */ /* 0x004ea8000c1e1900 */
[----:B--2---:R-:W-:Y:S04]  /*1780*/  STG.E desc[UR4][R4.64+0x28], R17 ;  /* 0x0000281104007986 */ /* 0x004fe8000c101904 */
[----:B---3--:R-:W2:Y:S04]  /*1790*/  LDG.E R19, desc[UR4][R12.64+-0x4] ;  /* 0xfffffc040c137981 */ /* 0x008ea8000c1e1900 */
[----:B--2---:R-:W-:Y:S04]  /*17a0*/  STG.E desc[UR4][R4.64+0x2c], R19 ;  /* 0x00002c1304007986 */ /* 0x004fe8000c101904 */
[----:B----4-:R-:W2:Y:S01]  /*17b0*/  LDG.E R21, desc[UR4][R12.64] ;  /* 0x000000040c157981 */ /* 0x010ea2000c1e1900 */
[----:B------:R-:W-:-:S05]  /*17c0*/  VIADD R9, R9, 0x10 ;  /* 0x0000001009097836 */ /* 0x000fca0000000000 */
[----:B------:R-:W-:Y:S02]  /*17d0*/  ISETP.GE.AND P1, PT, R9, R0, PT ;  /* 0x000000000900720c */ /* 0x000fe40003f26270 */
[----:B------:R-:W-:Y:S01]  /*17e0*/  IADD3 R8, P2, PT, R4, 0x40, RZ ;  /* 0x0000004004087810 */ /* 0x000fe20007f5e0ff */
[----:B--2---:R-:W-:Y:S04]  /*17f0*/  STG.E desc[UR4][R4.64+0x30], R21 ;  /* 0x0000301504007986 */ /* 0x004fe8000c101904 */
[----:B-1----:R-:W2:Y:S01]  /*1800*/  LDG.E R3, desc[UR4][R12.64+0x4] ;  /* 0x000004040c037981 */ /* 0x002ea2000c1e1900 */
[----:B------:R-:W-:-:S03]  /*1810*/  IMAD.X R11, RZ, RZ, R5, P2 ;  /* 0x000000ffff0b7224 */ /* 0x000fc600010e0605 */
[----:B--2---:R0:W-:Y:S02]  /*1820*/  STG.E desc[UR4][R4.64+0x34], R3 ;  /* 0x0000340304007986 */ /* 0x0041e4000c101904 */
[----:B0-----:R-:W-:Y:S01]  /*1830*/  IMAD.MOV.U32 R4, RZ, RZ, R8 ;  /* 0x000000ffff047224 */ /* 0x001fe200078e0008 */
[----:B------:R-:W-:Y:S01]  /*1840*/  MOV R5, R11 ;  /* 0x0000000b00057202 */ /* 0x000fe20000000f00 */
[----:B------:R-:W-:Y:S06]  /*1850*/  @!P1 BRA `(.L_x_87) ;  /* 0xfffffffc00489947 */ /* 0x000fec000383ffff */
.L_x_86:
[----:B------:R-:W-:Y:S05]  /*1860*/  BSYNC.RECONVERGENT B0 ;  /* 0x0000000000007941 */ /* 0x000fea0003800200 */
.L_x_85:
[----:B------:R-:W-:Y:S01]  /*1870*/  IMAD.IADD R0, R2, 0x1, -R9 ;  /* 0x0000000102007824 */ /* 0x000fe200078e0a09 */
[----:B------:R-:W-:Y:S04]  /*1880*/  BSSY.RECONVERGENT B0, `(.L_x_88) ;  /* 0x000001c000007945 */ /* 0x000fe80003800200 */
[----:B------:R-:W-:-:S13]  /*1890*/  ISETP.GT.AND P1, PT, R0, 0x4, PT ;  /* 0x000000040000780c */ /* 0x000fda0003f24270 */
[----:B------:R-:W-:Y:S05]  /*18a0*/  @!P1 BRA `(.L_x_89) ;  /* 0x0000000000649947 */ /* 0x000fea0003800000 */
        /* <DEDUP_REMOVED lines=13> */
[----:B-1----:R-:W3:Y:S04]  /*1980*/  LDG.E R3, desc[UR4][R12.64+-0x4] ;  /* 0xfffffc040c037981 */ /* 0x002ee8000c1e1900 */
[----:B---3--:R-:W-:Y:S04]  /*1990*/  STG.E desc[UR4][R4.64+0xc], R3 ;  /* 0x00000c0304007986 */ /* 0x008fe8000c101904 */
[----:B0-----:R-:W3:Y:S01]  /*19a0*/  LDG.E R15, desc[UR4][R12.64] ;  /* 0x000000040c0f7981 */ /* 0x001ee2000c1e1900 */
[----:B------:R-:W-:-:S03]  /*19b0*/  IADD3 R0, P1, PT, R4, 0x20, RZ ;  /* 0x0000002004007810 */ /* 0x000fc60007f3e0ff */
[----:B---3--:R-:W-:Y:S04]  /*19c0*/  STG.E desc[UR4][R4.64+0x10], R15 ;  /* 0x0000100f04007986 */ /* 0x008fe8000c101904 */
[----:B--2---:R-:W2:Y:S01]  /*19d0*/  LDG.E R17, desc[UR4][R12.64+0x4] ;  /* 0x000004040c117981 */ /* 0x004ea2000c1e1900 */
[----:B------:R-:W-:Y:S01]  /*19e0*/  IMAD.X R11, RZ, RZ, R5, P1 ;  /* 0x000000ffff0b7224 */ /* 0x000fe200008e0605 */
[----:B------:R-:W-:Y:S02]  /*19f0*/  PLOP3.LUT P0, PT, PT, PT, PT, 0x8, 0x80 ;  /* 0x000000000080781c */ /* 0x000fe40003f0e170 */
[----:B------:R-:W-:Y:S01]  /*1a00*/  IADD3 R9, PT, PT, R9, 0x8, RZ ;  /* 0x0000000809097810 */ /* 0x000fe20007ffe0ff */
[----:B--2---:R0:W-:Y:S02]  /*1a10*/  STG.E desc[UR4][R4.64+0x14], R17 ;  /* 0x0000141104007986 */ /* 0x0041e4000c101904 */
[----:B0-----:R-:W-:-:S02]  /*1a20*/  IMAD.MOV.U32 R4, RZ, RZ, R0 ;  /* 0x000000ffff047224 */ /* 0x001fc400078e0000 */
[----:B------:R-:W-:-:S07]  /*1a30*/  IMAD.MOV.U32 R5, RZ, RZ, R11 ;  /* 0x000000ffff057224 */ /* 0x000fce00078e000b */
.L_x_89:
[----:B------:R-:W-:Y:S05]  /*1a40*/  BSYNC.RECONVERGENT B0 ;  /* 0x0000000000007941 */ /* 0x000fea0003800200 */
.L_x_88:
[----:B------:R-:W-:-:S13]  /*1a50*/  ISETP.LT.OR P0, PT, R9, R2, P0 ;  /* 0x000000020900720c */ /* 0x000fda0000701670 */
[----:B------:R-:W-:Y:S05]  /*1a60*/  @!P0 EXIT ;  /* 0x000000000000894d */ /* 0x000fea0003800000 */
[----:B------:R-:W-:-:S05]  /*1a70*/  IMAD.WIDE R6, R9, 0x4, R6 ;  /* 0x0000000409067825 */ /* 0x000fca00078e0206 */
[----:B------:R-:W2:Y:S04]  /*1a80*/  LDG.E R3, desc[UR4][R6.64+-0x8] ;  /* 0xfffff80406037981 */ /* 0x000ea8000c1e1900 */
[----:B--2---:R-:W-:Y:S04]  /*1a90*/  STG.E desc[UR4][R4.64+-0x8], R3 ;  /* 0xfffff80304007986 */ /* 0x004fe8000c101904 */
[----:B------:R-:W2:Y:S04]  /*1aa0*/  LDG.E R9, desc[UR4][R6.64+-0x4] ;  /* 0xfffffc0406097981 */ /* 0x000ea8000c1e1900 */
[----:B--2---:R-:W-:Y:S04]  /*1ab0*/  STG.E desc[UR4][R4.64+-0x4], R9 ;  /* 0xfffffc0904007986 */ /* 0x004fe8000c101904 */
[----:B------:R-:W2:Y:S04]  /*1ac0*/  LDG.E R11, desc[UR4][R6.64] ;  /* 0x00000004060b7981 */ /* 0x000ea8000c1e1900 */
[----:B--2---:R-:W-:Y:S04]  /*1ad0*/  STG.E desc[UR4][R4.64], R11 ;  /* 0x0000000b04007986 */ /* 0x004fe8000c101904 */
[----:B0-----:R-:W2:Y:S04]  /*1ae0*/  LDG.E R13, desc[UR4][R6.64+0x4] ;  /* 0x00000404060d7981 */ /* 0x001ea8000c1e1900 */
[----:B--2---:R-:W-:Y:S01]  /*1af0*/  STG.E desc[UR4][R4.64+0x4], R13 ;  /* 0x0000040d04007986 */ /* 0x004fe2000c101904 */
[----:B------:R-:W-:Y:S05]  /*1b00*/  EXIT ;  /* 0x000000000000794d */ /* 0x000fea0003800000 */
.L_x_90:
        /* <DEDUP_REMOVED lines=15> */
.L_x_92:


//--------------------- .nv.global.init           --------------------------
	.section	.nv.global.init,"aw",@progbits
	.align	4
.nv.global.init:
	.type		mrg32k3aM1SubSeq,@object
	.size		mrg32k3aM1SubSeq,(mrg32k3aM2SubSeq - mrg32k3aM1SubSeq)
mrg32k3aM1SubSeq:
        /*0000*/ 	.byte	0x0b, 0xcc, 0xee, 0x04, 0x73, 0x29, 0x8b, 0x6f, 0xf6, 0x53, 0x03, 0xf6, 0x23, 0xf6, 0xea, 0xda
        /* <DEDUP_REMOVED lines=125> */
	.type		mrg32k3aM2SubSeq,@object
	.size		mrg32k3aM2SubSeq,(mrg32k3aM1 - mrg32k3aM2SubSeq)
mrg32k3aM2SubSeq:
        /* <DEDUP_REMOVED lines=126> */
	.type		mrg32k3aM1,@object
	.size		mrg32k3aM1,(mrg32k3aM1Seq - mrg32k3aM1)
mrg32k3aM1:
        /* <DEDUP_REMOVED lines=144> */
	.type		mrg32k3aM1Seq,@object
	.size		mrg32k3aM1Seq,(mrg32k3aM2 - mrg32k3aM1Seq)
mrg32k3aM1Seq:
        /* <DEDUP_REMOVED lines=144> */
	.type		mrg32k3aM2,@object
	.size		mrg32k3aM2,(mrg32k3aM2Seq - mrg32k3aM2)
mrg32k3aM2:
        /* <DEDUP_REMOVED lines=144> */
	.type		mrg32k3aM2Seq,@object
	.size		mrg32k3aM2Seq,(precalc_xorwow_matrix - mrg32k3aM2Seq)
mrg32k3aM2Seq:
        /* <DEDUP_REMOVED lines=144> */
	.type		precalc_xorwow_matrix,@object
	.size		precalc_xorwow_matrix,(precalc_xorwow_offset_matrix - precalc_xorwow_matrix)
precalc_xorwow_matrix:
        /* <DEDUP_REMOVED lines=6400> */
	.type		precalc_xorwow_offset_matrix,@object
	.size		precalc_xorwow_offset_matrix,(.L_1 - precalc_xorwow_offset_matrix)
precalc_xorwow_offset_matrix:
        /* <DEDUP_REMOVED lines=6400> */
.L_1:


//--------------------- .nv.shared._Z13mergeTiledGPUPiS_S_ii --------------------------
	.section	.nv.shared._Z13mergeTiledGPUPiS_S_ii,"aw",@nobits
	.sectionflags	@""
	.align	4
.nv.shared._Z13mergeTiledGPUPiS_S_ii:
	.zero		25608


//--------------------- .nv.shared.reserved.0     --------------------------
	.section	.nv.shared.reserved.0,"aw",@nobits
	.weak		__nv_reservedSMEM_offset_0_alias
	.size		__nv_reservedSMEM_offset_0_alias, 0, 64
	.other		__nv_reservedSMEM_offset_0_alias,@"STO_CUDA_RESERVED_SHARED STV_DEFAULT"
__nv_reservedSMEM_offset_0_alias:
	.zero		0
	.zero		64


//--------------------- .nv.constant0._Z13mergeTiledGPUPiS_S_ii --------------------------
	.section	.nv.constant0._Z13mergeTiledGPUPiS_S_ii,"a",@progbits
	.sectionflags	@""
	.align	4
.nv.constant0._Z13mergeTiledGPUPiS_S_ii:
	.zero		928


//--------------------- .nv.constant0._Z8mergeGPUPiS_S_ii --------------------------
	.section	.nv.constant0._Z8mergeGPUPiS_S_ii,"a",@progbits
	.sectionflags	@""
	.align	4
.nv.constant0._Z8mergeGPUPiS_S_ii:
	.zero		928


//--------------------- SYMBOLS --------------------------

	.type		.nv.reservedSmem.offset0,@object
	.size		.nv.reservedSmem.offset0,0x4
	.type		.nv.reservedSmem.cap,@object
	.size		.nv.reservedSmem.cap,0x4
